//
// Generated by NVIDIA NVVM Compiler
//
// Compiler Build ID: CL-36424714
// Cuda compilation tools, release 13.0, V13.0.88
// Based on NVVM 20.0.0
//

.version 9.0
.target sm_100
.address_size 64

	// .globl	_Z14softmax_kernelIfLi4ELi4EEvPT_S1_mPiS1_S1_S2_
// _ZZ14softmax_kernelIfLi4ELi4EEvPT_S1_mPiS1_S1_S2_E6shared has been demoted

.visible .entry _Z14softmax_kernelIfLi4ELi4EEvPT_S1_mPiS1_S1_S2_(
	.param .u64 .ptr .align 1 _Z14softmax_kernelIfLi4ELi4EEvPT_S1_mPiS1_S1_S2__param_0,
	.param .u64 .ptr .align 1 _Z14softmax_kernelIfLi4ELi4EEvPT_S1_mPiS1_S1_S2__param_1,
	.param .u64 _Z14softmax_kernelIfLi4ELi4EEvPT_S1_mPiS1_S1_S2__param_2,
	.param .u64 .ptr .align 1 _Z14softmax_kernelIfLi4ELi4EEvPT_S1_mPiS1_S1_S2__param_3,
	.param .u64 .ptr .align 1 _Z14softmax_kernelIfLi4ELi4EEvPT_S1_mPiS1_S1_S2__param_4,
	.param .u64 .ptr .align 1 _Z14softmax_kernelIfLi4ELi4EEvPT_S1_mPiS1_S1_S2__param_5,
	.param .u64 .ptr .align 1 _Z14softmax_kernelIfLi4ELi4EEvPT_S1_mPiS1_S1_S2__param_6
)
{
	.reg .pred 	%p<52>;
	.reg .b32 	%r<246>;
	.reg .b32 	%f<556>;
	.reg .b64 	%rd<53>;
	// demoted variable
	.shared .align 4 .b8 _ZZ14softmax_kernelIfLi4ELi4EEvPT_S1_mPiS1_S1_S2_E6shared[128];
	ld.param.u64 	%rd23, [_Z14softmax_kernelIfLi4ELi4EEvPT_S1_mPiS1_S1_S2__param_0];
	ld.param.u64 	%rd24, [_Z14softmax_kernelIfLi4ELi4EEvPT_S1_mPiS1_S1_S2__param_1];
	ld.param.u32 	%r84, [_Z14softmax_kernelIfLi4ELi4EEvPT_S1_mPiS1_S1_S2__param_2];
	cvta.to.global.u64 	%rd1, %rd24;
	cvta.to.global.u64 	%rd2, %rd23;
	mov.u32 	%r1, %ntid.x;
	shl.b32 	%r2, %r1, 4;
	mov.u32 	%r85, %ctaid.x;
	mul.lo.s32 	%r86, %r2, %r85;
	cvt.u64.u32 	%rd3, %r86;
	mul.wide.u32 	%rd25, %r86, 4;
	add.s64 	%rd51, %rd2, %rd25;
	sub.s32 	%r87, %r84, %r86;
	min.u32 	%r3, %r87, %r2;
	mov.u32 	%r4, %tid.x;
	shl.b32 	%r245, %r4, 2;
	setp.ge.u32 	%p1, %r245, %r3;
	mov.f32 	%f532, 0fE0AD78EC;
	@%p1 bra 	$L__BB0_7;
	shl.b32 	%r6, %r1, 2;
	add.s32 	%r88, %r245, %r6;
	max.u32 	%r89, %r3, %r88;
	setp.lt.u32 	%p2, %r88, %r3;
	selp.u32 	%r90, 1, 0, %p2;
	add.s32 	%r91, %r88, %r90;
	sub.s32 	%r92, %r89, %r91;
	div.u32 	%r93, %r92, %r6;
	add.s32 	%r7, %r93, %r90;
	and.b32  	%r94, %r7, 3;
	setp.eq.s32 	%p3, %r94, 3;
	mov.f32 	%f532, 0fE0AD78EC;
	mov.u32 	%r221, %r245;
	@%p3 bra 	$L__BB0_4;
	mul.wide.u32 	%rd26, %r4, 16;
	shl.b64 	%rd27, %rd3, 2;
	add.s64 	%rd28, %rd26, %rd27;
	add.s64 	%rd50, %rd2, %rd28;
	mul.wide.u32 	%rd6, %r1, 16;
	add.s32 	%r95, %r7, 1;
	and.b32  	%r96, %r95, 3;
	neg.s32 	%r219, %r96;
	mov.f32 	%f532, 0fE0AD78EC;
	mov.u32 	%r221, %r245;
$L__BB0_3:
	.pragma "nounroll";
	ld.global.v4.f32 	{%f49, %f50, %f51, %f52}, [%rd50];
	max.f32 	%f53, %f532, %f49;
	max.f32 	%f54, %f53, %f50;
	max.f32 	%f55, %f54, %f51;
	max.f32 	%f532, %f55, %f52;
	add.s32 	%r221, %r221, %r6;
	add.s64 	%rd50, %rd50, %rd6;
	add.s32 	%r219, %r219, 1;
	setp.ne.s32 	%p4, %r219, 0;
	@%p4 bra 	$L__BB0_3;
$L__BB0_4:
	setp.lt.u32 	%p5, %r7, 3;
	@%p5 bra 	$L__BB0_7;
	mad.lo.s32 	%r224, %r1, 12, %r221;
	shl.b32 	%r97, %r1, 3;
	add.s32 	%r223, %r221, %r97;
	add.s32 	%r222, %r221, %r6;
$L__BB0_6:
	mul.wide.u32 	%rd29, %r221, 4;
	add.s64 	%rd30, %rd51, %rd29;
	ld.global.v4.f32 	{%f56, %f57, %f58, %f59}, [%rd30];
	max.f32 	%f60, %f532, %f56;
	max.f32 	%f61, %f60, %f57;
	max.f32 	%f62, %f61, %f58;
	max.f32 	%f63, %f62, %f59;
	add.s32 	%r98, %r221, %r6;
	mul.wide.u32 	%rd31, %r222, 4;
	add.s64 	%rd32, %rd51, %rd31;
	ld.global.v4.f32 	{%f64, %f65, %f66, %f67}, [%rd32];
	max.f32 	%f68, %f63, %f64;
	max.f32 	%f69, %f68, %f65;
	max.f32 	%f70, %f69, %f66;
	max.f32 	%f71, %f70, %f67;
	add.s32 	%r99, %r98, %r6;
	mul.wide.u32 	%rd33, %r223, 4;
	add.s64 	%rd34, %rd51, %rd33;
	ld.global.v4.f32 	{%f72, %f73, %f74, %f75}, [%rd34];
	max.f32 	%f76, %f71, %f72;
	max.f32 	%f77, %f76, %f73;
	max.f32 	%f78, %f77, %f74;
	max.f32 	%f79, %f78, %f75;
	add.s32 	%r100, %r99, %r6;
	mul.wide.u32 	%rd35, %r224, 4;
	add.s64 	%rd36, %rd51, %rd35;
	ld.global.v4.f32 	{%f80, %f81, %f82, %f83}, [%rd36];
	max.f32 	%f84, %f79, %f80;
	max.f32 	%f85, %f84, %f81;
	max.f32 	%f86, %f85, %f82;
	max.f32 	%f532, %f86, %f83;
	add.s32 	%r221, %r100, %r6;
	add.s32 	%r224, %r224, %r2;
	add.s32 	%r223, %r223, %r2;
	add.s32 	%r222, %r222, %r2;
	setp.lt.u32 	%p6, %r221, %r3;
	@%p6 bra 	$L__BB0_6;
$L__BB0_7:
	mov.b32 	%r101, %f532;
	shfl.sync.down.b32	%r102|%p7, %r101, 16, 31, -1;
	mov.b32 	%f87, %r102;
	max.f32 	%f88, %f532, %f87;
	mov.b32 	%r103, %f88;
	shfl.sync.down.b32	%r104|%p8, %r103, 8, 31, -1;
	mov.b32 	%f89, %r104;
	max.f32 	%f90, %f88, %f89;
	mov.b32 	%r105, %f90;
	shfl.sync.down.b32	%r106|%p9, %r105, 4, 31, -1;
	mov.b32 	%f91, %r106;
	max.f32 	%f92, %f90, %f91;
	mov.b32 	%r107, %f92;
	shfl.sync.down.b32	%r108|%p10, %r107, 2, 31, -1;
	mov.b32 	%f93, %r108;
	max.f32 	%f94, %f92, %f93;
	mov.b32 	%r109, %f94;
	shfl.sync.down.b32	%r110|%p11, %r109, 1, 31, -1;
	mov.b32 	%f95, %r110;
	max.f32 	%f541, %f94, %f95;
	setp.gt.u32 	%p12, %r4, 31;
	shl.b32 	%r111, %r4, 2;
	and.b32  	%r112, %r111, 124;
	mov.u32 	%r113, _ZZ14softmax_kernelIfLi4ELi4EEvPT_S1_mPiS1_S1_S2_E6shared;
	add.s32 	%r25, %r113, %r112;
	@%p12 bra 	$L__BB0_9;
	st.shared.f32 	[%r25], %f541;
$L__BB0_9:
	bar.sync 	0;
	setp.ne.s32 	%p13, %r4, 0;
	@%p13 bra 	$L__BB0_25;
	setp.lt.u32 	%p14, %r1, 64;
	@%p14 bra 	$L__BB0_24;
	shr.u32 	%r115, %r1, 5;
	add.s32 	%r26, %r115, -1;
	add.s32 	%r116, %r115, -2;
	and.b32  	%r27, %r26, 15;
	setp.lt.u32 	%p15, %r116, 15;
	mov.b32 	%r230, 1;
	@%p15 bra 	$L__BB0_15;
	add.s32 	%r226, %r113, 32;
	and.b32  	%r120, %r26, -16;
	neg.s32 	%r228, %r120;
	mov.b32 	%r227, 0;
$L__BB0_13:
	.pragma "nounroll";
	ld.shared.f32 	%f97, [%r226+-28];
	max.f32 	%f98, %f541, %f97;
	ld.shared.f32 	%f99, [%r226+-24];
	max.f32 	%f100, %f98, %f99;
	ld.shared.f32 	%f101, [%r226+-20];
	max.f32 	%f102, %f100, %f101;
	ld.shared.f32 	%f103, [%r226+-16];
	max.f32 	%f104, %f102, %f103;
	ld.shared.f32 	%f105, [%r226+-12];
	max.f32 	%f106, %f104, %f105;
	ld.shared.f32 	%f107, [%r226+-8];
	max.f32 	%f108, %f106, %f107;
	ld.shared.f32 	%f109, [%r226+-4];
	max.f32 	%f110, %f108, %f109;
	ld.shared.f32 	%f111, [%r226];
	max.f32 	%f112, %f110, %f111;
	ld.shared.f32 	%f113, [%r226+4];
	max.f32 	%f114, %f112, %f113;
	ld.shared.f32 	%f115, [%r226+8];
	max.f32 	%f116, %f114, %f115;
	ld.shared.f32 	%f117, [%r226+12];
	max.f32 	%f118, %f116, %f117;
	ld.shared.f32 	%f119, [%r226+16];
	max.f32 	%f120, %f118, %f119;
	ld.shared.f32 	%f121, [%r226+20];
	max.f32 	%f122, %f120, %f121;
	ld.shared.f32 	%f123, [%r226+24];
	max.f32 	%f124, %f122, %f123;
	ld.shared.f32 	%f125, [%r226+28];
	max.f32 	%f126, %f124, %f125;
	ld.shared.f32 	%f127, [%r226+32];
	max.f32 	%f541, %f126, %f127;
	add.s32 	%r228, %r228, 16;
	add.s32 	%r227, %r227, 16;
	add.s32 	%r226, %r226, 64;
	setp.ne.s32 	%p16, %r228, 0;
	@%p16 bra 	$L__BB0_13;
	add.s32 	%r230, %r227, 1;
$L__BB0_15:
	setp.eq.s32 	%p17, %r27, 0;
	@%p17 bra 	$L__BB0_24;
	and.b32  	%r37, %r26, 7;
	setp.lt.u32 	%p18, %r27, 8;
	@%p18 bra 	$L__BB0_18;
	shl.b32 	%r121, %r230, 2;
	add.s32 	%r123, %r113, %r121;
	ld.shared.f32 	%f129, [%r123];
	max.f32 	%f130, %f541, %f129;
	ld.shared.f32 	%f131, [%r123+4];
	max.f32 	%f132, %f130, %f131;
	ld.shared.f32 	%f133, [%r123+8];
	max.f32 	%f134, %f132, %f133;
	ld.shared.f32 	%f135, [%r123+12];
	max.f32 	%f136, %f134, %f135;
	ld.shared.f32 	%f137, [%r123+16];
	max.f32 	%f138, %f136, %f137;
	ld.shared.f32 	%f139, [%r123+20];
	max.f32 	%f140, %f138, %f139;
	ld.shared.f32 	%f141, [%r123+24];
	max.f32 	%f142, %f140, %f141;
	ld.shared.f32 	%f143, [%r123+28];
	max.f32 	%f541, %f142, %f143;
	add.s32 	%r230, %r230, 8;
$L__BB0_18:
	setp.eq.s32 	%p19, %r37, 0;
	@%p19 bra 	$L__BB0_24;
	and.b32  	%r40, %r26, 3;
	setp.lt.u32 	%p20, %r37, 4;
	@%p20 bra 	$L__BB0_21;
	shl.b32 	%r124, %r230, 2;
	add.s32 	%r126, %r113, %r124;
	ld.shared.f32 	%f145, [%r126];
	max.f32 	%f146, %f541, %f145;
	ld.shared.f32 	%f147, [%r126+4];
	max.f32 	%f148, %f146, %f147;
	ld.shared.f32 	%f149, [%r126+8];
	max.f32 	%f150, %f148, %f149;
	ld.shared.f32 	%f151, [%r126+12];
	max.f32 	%f541, %f150, %f151;
	add.s32 	%r230, %r230, 4;
$L__BB0_21:
	setp.eq.s32 	%p21, %r40, 0;
	@%p21 bra 	$L__BB0_24;
	shl.b32 	%r127, %r230, 2;
	add.s32 	%r233, %r113, %r127;
	neg.s32 	%r232, %r40;
$L__BB0_23:
	.pragma "nounroll";
	ld.shared.f32 	%f152, [%r233];
	max.f32 	%f541, %f541, %f152;
	add.s32 	%r233, %r233, 4;
	add.s32 	%r232, %r232, 1;
	setp.ne.s32 	%p22, %r232, 0;
	@%p22 bra 	$L__BB0_23;
$L__BB0_24:
	st.shared.f32 	[_ZZ14softmax_kernelIfLi4ELi4EEvPT_S1_mPiS1_S1_S2_E6shared], %f541;
$L__BB0_25:
	setp.ge.u32 	%p23, %r245, %r3;
	bar.sync 	0;
	ld.shared.f32 	%f22, [_ZZ14softmax_kernelIfLi4ELi4EEvPT_S1_mPiS1_S1_S2_E6shared];
	cvt.u64.u32 	%rd9, %r245;
	mul.wide.u32 	%rd37, %r245, 4;
	add.s64 	%rd10, %rd51, %rd37;
	mov.f32 	%f545, 0f00000000;
	@%p23 bra 	$L__BB0_31;
	shl.b32 	%r49, %r1, 2;
	add.s32 	%r50, %r245, %r49;
	max.u32 	%r129, %r3, %r50;
	setp.lt.u32 	%p24, %r50, %r3;
	selp.u32 	%r130, 1, 0, %p24;
	add.s32 	%r131, %r50, %r130;
	sub.s32 	%r132, %r129, %r131;
	div.u32 	%r133, %r132, %r49;
	add.s32 	%r51, %r133, %r130;
	and.b32  	%r134, %r51, 1;
	setp.eq.b32 	%p25, %r134, 1;
	mov.f32 	%f545, 0f00000000;
	mov.u32 	%r235, %r245;
	@%p25 bra 	$L__BB0_28;
	ld.global.v4.f32 	{%f156, %f157, %f158, %f159}, [%rd10];
	sub.f32 	%f160, %f156, %f22;
	fma.rn.f32 	%f161, %f160, 0f3BBB989D, 0f3F000000;
	cvt.sat.f32.f32 	%f162, %f161;
	mov.f32 	%f163, 0f4B400001;
	mov.f32 	%f164, 0f437C0000;
	fma.rm.f32 	%f165, %f162, %f164, %f163;
	add.f32 	%f166, %f165, 0fCB40007F;
	neg.f32 	%f167, %f166;
	fma.rn.f32 	%f168, %f160, 0f3FB8AA3B, %f167;
	fma.rn.f32 	%f169, %f160, 0f32A57060, %f168;
	mov.b32 	%r135, %f165;
	shl.b32 	%r136, %r135, 23;
	mov.b32 	%f170, %r136;
	ex2.approx.ftz.f32 	%f171, %f169;
	fma.rn.f32 	%f172, %f171, %f170, 0f00000000;
	sub.f32 	%f173, %f157, %f22;
	fma.rn.f32 	%f174, %f173, 0f3BBB989D, 0f3F000000;
	cvt.sat.f32.f32 	%f175, %f174;
	fma.rm.f32 	%f176, %f175, %f164, %f163;
	add.f32 	%f177, %f176, 0fCB40007F;
	neg.f32 	%f178, %f177;
	fma.rn.f32 	%f179, %f173, 0f3FB8AA3B, %f178;
	fma.rn.f32 	%f180, %f173, 0f32A57060, %f179;
	mov.b32 	%r137, %f176;
	shl.b32 	%r138, %r137, 23;
	mov.b32 	%f181, %r138;
	ex2.approx.ftz.f32 	%f182, %f180;
	fma.rn.f32 	%f183, %f182, %f181, %f172;
	sub.f32 	%f184, %f158, %f22;
	fma.rn.f32 	%f185, %f184, 0f3BBB989D, 0f3F000000;
	cvt.sat.f32.f32 	%f186, %f185;
	fma.rm.f32 	%f187, %f186, %f164, %f163;
	add.f32 	%f188, %f187, 0fCB40007F;
	neg.f32 	%f189, %f188;
	fma.rn.f32 	%f190, %f184, 0f3FB8AA3B, %f189;
	fma.rn.f32 	%f191, %f184, 0f32A57060, %f190;
	mov.b32 	%r139, %f187;
	shl.b32 	%r140, %r139, 23;
	mov.b32 	%f192, %r140;
	ex2.approx.ftz.f32 	%f193, %f191;
	fma.rn.f32 	%f194, %f193, %f192, %f183;
	sub.f32 	%f195, %f159, %f22;
	fma.rn.f32 	%f196, %f195, 0f3BBB989D, 0f3F000000;
	cvt.sat.f32.f32 	%f197, %f196;
	fma.rm.f32 	%f198, %f197, %f164, %f163;
	add.f32 	%f199, %f198, 0fCB40007F;
	neg.f32 	%f200, %f199;
	fma.rn.f32 	%f201, %f195, 0f3FB8AA3B, %f200;
	fma.rn.f32 	%f202, %f195, 0f32A57060, %f201;
	mov.b32 	%r141, %f198;
	shl.b32 	%r142, %r141, 23;
	mov.b32 	%f203, %r142;
	ex2.approx.ftz.f32 	%f204, %f202;
	fma.rn.f32 	%f545, %f204, %f203, %f194;
	mov.u32 	%r235, %r50;
$L__BB0_28:
	setp.eq.s32 	%p26, %r51, 0;
	@%p26 bra 	$L__BB0_31;
	add.s32 	%r143, %r235, %r49;
	mul.wide.u32 	%rd11, %r143, 4;
	mul.wide.u32 	%rd12, %r235, 4;
	mul.wide.u32 	%rd40, %r1, 32;
$L__BB0_30:
	add.s64 	%rd38, %rd51, %rd12;
	ld.global.v4.f32 	{%f205, %f206, %f207, %f208}, [%rd38];
	sub.f32 	%f209, %f205, %f22;
	fma.rn.f32 	%f210, %f209, 0f3BBB989D, 0f3F000000;
	cvt.sat.f32.f32 	%f211, %f210;
	mov.f32 	%f212, 0f4B400001;
	mov.f32 	%f213, 0f437C0000;
	fma.rm.f32 	%f214, %f211, %f213, %f212;
	add.f32 	%f215, %f214, 0fCB40007F;
	neg.f32 	%f216, %f215;
	fma.rn.f32 	%f217, %f209, 0f3FB8AA3B, %f216;
	fma.rn.f32 	%f218, %f209, 0f32A57060, %f217;
	mov.b32 	%r144, %f214;
	shl.b32 	%r145, %r144, 23;
	mov.b32 	%f219, %r145;
	ex2.approx.ftz.f32 	%f220, %f218;
	fma.rn.f32 	%f221, %f220, %f219, %f545;
	sub.f32 	%f222, %f206, %f22;
	fma.rn.f32 	%f223, %f222, 0f3BBB989D, 0f3F000000;
	cvt.sat.f32.f32 	%f224, %f223;
	fma.rm.f32 	%f225, %f224, %f213, %f212;
	add.f32 	%f226, %f225, 0fCB40007F;
	neg.f32 	%f227, %f226;
	fma.rn.f32 	%f228, %f222, 0f3FB8AA3B, %f227;
	fma.rn.f32 	%f229, %f222, 0f32A57060, %f228;
	mov.b32 	%r146, %f225;
	shl.b32 	%r147, %r146, 23;
	mov.b32 	%f230, %r147;
	ex2.approx.ftz.f32 	%f231, %f229;
	fma.rn.f32 	%f232, %f231, %f230, %f221;
	sub.f32 	%f233, %f207, %f22;
	fma.rn.f32 	%f234, %f233, 0f3BBB989D, 0f3F000000;
	cvt.sat.f32.f32 	%f235, %f234;
	fma.rm.f32 	%f236, %f235, %f213, %f212;
	add.f32 	%f237, %f236, 0fCB40007F;
	neg.f32 	%f238, %f237;
	fma.rn.f32 	%f239, %f233, 0f3FB8AA3B, %f238;
	fma.rn.f32 	%f240, %f233, 0f32A57060, %f239;
	mov.b32 	%r148, %f236;
	shl.b32 	%r149, %r148, 23;
	mov.b32 	%f241, %r149;
	ex2.approx.ftz.f32 	%f242, %f240;
	fma.rn.f32 	%f243, %f242, %f241, %f232;
	sub.f32 	%f244, %f208, %f22;
	fma.rn.f32 	%f245, %f244, 0f3BBB989D, 0f3F000000;
	cvt.sat.f32.f32 	%f246, %f245;
	fma.rm.f32 	%f247, %f246, %f213, %f212;
	add.f32 	%f248, %f247, 0fCB40007F;
	neg.f32 	%f249, %f248;
	fma.rn.f32 	%f250, %f244, 0f3FB8AA3B, %f249;
	fma.rn.f32 	%f251, %f244, 0f32A57060, %f250;
	mov.b32 	%r150, %f247;
	shl.b32 	%r151, %r150, 23;
	mov.b32 	%f252, %r151;
	ex2.approx.ftz.f32 	%f253, %f251;
	fma.rn.f32 	%f254, %f253, %f252, %f243;
	add.s32 	%r152, %r235, %r49;
	add.s64 	%rd39, %rd51, %rd11;
	ld.global.v4.f32 	{%f255, %f256, %f257, %f258}, [%rd39];
	sub.f32 	%f259, %f255, %f22;
	fma.rn.f32 	%f260, %f259, 0f3BBB989D, 0f3F000000;
	cvt.sat.f32.f32 	%f261, %f260;
	fma.rm.f32 	%f262, %f261, %f213, %f212;
	add.f32 	%f263, %f262, 0fCB40007F;
	neg.f32 	%f264, %f263;
	fma.rn.f32 	%f265, %f259, 0f3FB8AA3B, %f264;
	fma.rn.f32 	%f266, %f259, 0f32A57060, %f265;
	mov.b32 	%r153, %f262;
	shl.b32 	%r154, %r153, 23;
	mov.b32 	%f267, %r154;
	ex2.approx.ftz.f32 	%f268, %f266;
	fma.rn.f32 	%f269, %f268, %f267, %f254;
	sub.f32 	%f270, %f256, %f22;
	fma.rn.f32 	%f271, %f270, 0f3BBB989D, 0f3F000000;
	cvt.sat.f32.f32 	%f272, %f271;
	fma.rm.f32 	%f273, %f272, %f213, %f212;
	add.f32 	%f274, %f273, 0fCB40007F;
	neg.f32 	%f275, %f274;
	fma.rn.f32 	%f276, %f270, 0f3FB8AA3B, %f275;
	fma.rn.f32 	%f277, %f270, 0f32A57060, %f276;
	mov.b32 	%r155, %f273;
	shl.b32 	%r156, %r155, 23;
	mov.b32 	%f278, %r156;
	ex2.approx.ftz.f32 	%f279, %f277;
	fma.rn.f32 	%f280, %f279, %f278, %f269;
	sub.f32 	%f281, %f257, %f22;
	fma.rn.f32 	%f282, %f281, 0f3BBB989D, 0f3F000000;
	cvt.sat.f32.f32 	%f283, %f282;
	fma.rm.f32 	%f284, %f283, %f213, %f212;
	add.f32 	%f285, %f284, 0fCB40007F;
	neg.f32 	%f286, %f285;
	fma.rn.f32 	%f287, %f281, 0f3FB8AA3B, %f286;
	fma.rn.f32 	%f288, %f281, 0f32A57060, %f287;
	mov.b32 	%r157, %f284;
	shl.b32 	%r158, %r157, 23;
	mov.b32 	%f289, %r158;
	ex2.approx.ftz.f32 	%f290, %f288;
	fma.rn.f32 	%f291, %f290, %f289, %f280;
	sub.f32 	%f292, %f258, %f22;
	fma.rn.f32 	%f293, %f292, 0f3BBB989D, 0f3F000000;
	cvt.sat.f32.f32 	%f294, %f293;
	fma.rm.f32 	%f295, %f294, %f213, %f212;
	add.f32 	%f296, %f295, 0fCB40007F;
	neg.f32 	%f297, %f296;
	fma.rn.f32 	%f298, %f292, 0f3FB8AA3B, %f297;
	fma.rn.f32 	%f299, %f292, 0f32A57060, %f298;
	mov.b32 	%r159, %f295;
	shl.b32 	%r160, %r159, 23;
	mov.b32 	%f300, %r160;
	ex2.approx.ftz.f32 	%f301, %f299;
	fma.rn.f32 	%f545, %f301, %f300, %f291;
	add.s32 	%r235, %r152, %r49;
	add.s64 	%rd51, %rd51, %rd40;
	setp.lt.u32 	%p27, %r235, %r3;
	@%p27 bra 	$L__BB0_30;
$L__BB0_31:
	setp.gt.u32 	%p28, %r4, 31;
	mov.b32 	%r161, %f545;
	shfl.sync.down.b32	%r162|%p29, %r161, 16, 31, -1;
	mov.b32 	%f302, %r162;
	add.f32 	%f303, %f545, %f302;
	mov.b32 	%r163, %f303;
	shfl.sync.down.b32	%r164|%p30, %r163, 8, 31, -1;
	mov.b32 	%f304, %r164;
	add.f32 	%f305, %f303, %f304;
	mov.b32 	%r165, %f305;
	shfl.sync.down.b32	%r166|%p31, %r165, 4, 31, -1;
	mov.b32 	%f306, %r166;
	add.f32 	%f307, %f305, %f306;
	mov.b32 	%r167, %f307;
	shfl.sync.down.b32	%r168|%p32, %r167, 2, 31, -1;
	mov.b32 	%f308, %r168;
	add.f32 	%f309, %f307, %f308;
	mov.b32 	%r169, %f309;
	shfl.sync.down.b32	%r170|%p33, %r169, 1, 31, -1;
	mov.b32 	%f310, %r170;
	add.f32 	%f554, %f309, %f310;
	@%p28 bra 	$L__BB0_33;
	st.shared.f32 	[%r25], %f554;
$L__BB0_33:
	setp.ne.s32 	%p34, %r4, 0;
	bar.sync 	0;
	setp.lt.u32 	%p35, %r1, 64;
	or.pred  	%p36, %p34, %p35;
	@%p36 bra 	$L__BB0_47;
	shr.u32 	%r172, %r1, 5;
	add.s32 	%r55, %r172, -1;
	add.s32 	%r173, %r172, -2;
	and.b32  	%r56, %r55, 15;
	setp.lt.u32 	%p37, %r173, 15;
	mov.b32 	%r240, 1;
	@%p37 bra 	$L__BB0_38;
	mov.u32 	%r176, _ZZ14softmax_kernelIfLi4ELi4EEvPT_S1_mPiS1_S1_S2_E6shared;
	add.s32 	%r236, %r176, 32;
	and.b32  	%r177, %r55, -16;
	neg.s32 	%r238, %r177;
	mov.b32 	%r237, 0;
$L__BB0_36:
	.pragma "nounroll";
	ld.shared.f32 	%f312, [%r236+-28];
	add.f32 	%f313, %f554, %f312;
	ld.shared.f32 	%f314, [%r236+-24];
	add.f32 	%f315, %f313, %f314;
	ld.shared.f32 	%f316, [%r236+-20];
	add.f32 	%f317, %f315, %f316;
	ld.shared.f32 	%f318, [%r236+-16];
	add.f32 	%f319, %f317, %f318;
	ld.shared.f32 	%f320, [%r236+-12];
	add.f32 	%f321, %f319, %f320;
	ld.shared.f32 	%f322, [%r236+-8];
	add.f32 	%f323, %f321, %f322;
	ld.shared.f32 	%f324, [%r236+-4];
	add.f32 	%f325, %f323, %f324;
	ld.shared.f32 	%f326, [%r236];
	add.f32 	%f327, %f325, %f326;
	ld.shared.f32 	%f328, [%r236+4];
	add.f32 	%f329, %f327, %f328;
	ld.shared.f32 	%f330, [%r236+8];
	add.f32 	%f331, %f329, %f330;
	ld.shared.f32 	%f332, [%r236+12];
	add.f32 	%f333, %f331, %f332;
	ld.shared.f32 	%f334, [%r236+16];
	add.f32 	%f335, %f333, %f334;
	ld.shared.f32 	%f336, [%r236+20];
	add.f32 	%f337, %f335, %f336;
	ld.shared.f32 	%f338, [%r236+24];
	add.f32 	%f339, %f337, %f338;
	ld.shared.f32 	%f340, [%r236+28];
	add.f32 	%f341, %f339, %f340;
	ld.shared.f32 	%f342, [%r236+32];
	add.f32 	%f554, %f341, %f342;
	add.s32 	%r238, %r238, 16;
	add.s32 	%r237, %r237, 16;
	add.s32 	%r236, %r236, 64;
	setp.ne.s32 	%p38, %r238, 0;
	@%p38 bra 	$L__BB0_36;
	add.s32 	%r240, %r237, 1;
$L__BB0_38:
	setp.eq.s32 	%p39, %r56, 0;
	@%p39 bra 	$L__BB0_47;
	and.b32  	%r66, %r55, 7;
	setp.lt.u32 	%p40, %r56, 8;
	@%p40 bra 	$L__BB0_41;
	shl.b32 	%r178, %r240, 2;
	mov.u32 	%r179, _ZZ14softmax_kernelIfLi4ELi4EEvPT_S1_mPiS1_S1_S2_E6shared;
	add.s32 	%r180, %r179, %r178;
	ld.shared.f32 	%f344, [%r180];
	add.f32 	%f345, %f554, %f344;
	ld.shared.f32 	%f346, [%r180+4];
	add.f32 	%f347, %f345, %f346;
	ld.shared.f32 	%f348, [%r180+8];
	add.f32 	%f349, %f347, %f348;
	ld.shared.f32 	%f350, [%r180+12];
	add.f32 	%f351, %f349, %f350;
	ld.shared.f32 	%f352, [%r180+16];
	add.f32 	%f353, %f351, %f352;
	ld.shared.f32 	%f354, [%r180+20];
	add.f32 	%f355, %f353, %f354;
	ld.shared.f32 	%f356, [%r180+24];
	add.f32 	%f357, %f355, %f356;
	ld.shared.f32 	%f358, [%r180+28];
	add.f32 	%f554, %f357, %f358;
	add.s32 	%r240, %r240, 8;
$L__BB0_41:
	setp.eq.s32 	%p41, %r66, 0;
	@%p41 bra 	$L__BB0_47;
	and.b32  	%r69, %r55, 3;
	setp.lt.u32 	%p42, %r66, 4;
	@%p42 bra 	$L__BB0_44;
	shl.b32 	%r181, %r240, 2;
	mov.u32 	%r182, _ZZ14softmax_kernelIfLi4ELi4EEvPT_S1_mPiS1_S1_S2_E6shared;
	add.s32 	%r183, %r182, %r181;
	ld.shared.f32 	%f360, [%r183];
	add.f32 	%f361, %f554, %f360;
	ld.shared.f32 	%f362, [%r183+4];
	add.f32 	%f363, %f361, %f362;
	ld.shared.f32 	%f364, [%r183+8];
	add.f32 	%f365, %f363, %f364;
	ld.shared.f32 	%f366, [%r183+12];
	add.f32 	%f554, %f365, %f366;
	add.s32 	%r240, %r240, 4;
$L__BB0_44:
	setp.eq.s32 	%p43, %r69, 0;
	@%p43 bra 	$L__BB0_47;
	shl.b32 	%r184, %r240, 2;
	mov.u32 	%r185, _ZZ14softmax_kernelIfLi4ELi4EEvPT_S1_mPiS1_S1_S2_E6shared;
	add.s32 	%r243, %r185, %r184;
	neg.s32 	%r242, %r69;
$L__BB0_46:
	.pragma "nounroll";
	ld.shared.f32 	%f367, [%r243];
	add.f32 	%f554, %f554, %f367;
	add.s32 	%r243, %r243, 4;
	add.s32 	%r242, %r242, 1;
	setp.ne.s32 	%p44, %r242, 0;
	@%p44 bra 	$L__BB0_46;
$L__BB0_47:
	mov.u32 	%r186, %nctaid.x;
	setp.gt.u32 	%p45, %r186, 1;
	@%p45 bra 	$L__BB0_51;
	setp.ne.s32 	%p46, %r4, 0;
	@%p46 bra 	$L__BB0_50;
	st.shared.f32 	[_ZZ14softmax_kernelIfLi4ELi4EEvPT_S1_mPiS1_S1_S2_E6shared], %f554;
$L__BB0_50:
	bar.sync 	0;
	ld.shared.f32 	%f554, [_ZZ14softmax_kernelIfLi4ELi4EEvPT_S1_mPiS1_S1_S2_E6shared];
$L__BB0_51:
	setp.ge.u32 	%p47, %r245, %r3;
	@%p47 bra 	$L__BB0_57;
	shl.b32 	%r78, %r1, 2;
	add.s32 	%r79, %r245, %r78;
	max.u32 	%r187, %r3, %r79;
	setp.lt.u32 	%p48, %r79, %r3;
	selp.u32 	%r188, 1, 0, %p48;
	add.s32 	%r189, %r79, %r188;
	sub.s32 	%r190, %r187, %r189;
	div.u32 	%r191, %r190, %r78;
	add.s32 	%r80, %r191, %r188;
	and.b32  	%r192, %r80, 1;
	setp.eq.b32 	%p49, %r192, 1;
	@%p49 bra 	$L__BB0_54;
	ld.global.v4.f32 	{%f368, %f369, %f370, %f371}, [%rd10];
	sub.f32 	%f372, %f368, %f22;
	fma.rn.f32 	%f373, %f372, 0f3BBB989D, 0f3F000000;
	cvt.sat.f32.f32 	%f374, %f373;
	mov.f32 	%f375, 0f4B400001;
	mov.f32 	%f376, 0f437C0000;
	fma.rm.f32 	%f377, %f374, %f376, %f375;
	add.f32 	%f378, %f377, 0fCB40007F;
	neg.f32 	%f379, %f378;
	fma.rn.f32 	%f380, %f372, 0f3FB8AA3B, %f379;
	fma.rn.f32 	%f381, %f372, 0f32A57060, %f380;
	mov.b32 	%r193, %f377;
	shl.b32 	%r194, %r193, 23;
	mov.b32 	%f382, %r194;
	ex2.approx.ftz.f32 	%f383, %f381;
	mul.f32 	%f384, %f383, %f382;
	div.rn.f32 	%f385, %f384, %f554;
	sub.f32 	%f386, %f369, %f22;
	fma.rn.f32 	%f387, %f386, 0f3BBB989D, 0f3F000000;
	cvt.sat.f32.f32 	%f388, %f387;
	fma.rm.f32 	%f389, %f388, %f376, %f375;
	add.f32 	%f390, %f389, 0fCB40007F;
	neg.f32 	%f391, %f390;
	fma.rn.f32 	%f392, %f386, 0f3FB8AA3B, %f391;
	fma.rn.f32 	%f393, %f386, 0f32A57060, %f392;
	mov.b32 	%r195, %f389;
	shl.b32 	%r196, %r195, 23;
	mov.b32 	%f394, %r196;
	ex2.approx.ftz.f32 	%f395, %f393;
	mul.f32 	%f396, %f395, %f394;
	div.rn.f32 	%f397, %f396, %f554;
	sub.f32 	%f398, %f370, %f22;
	fma.rn.f32 	%f399, %f398, 0f3BBB989D, 0f3F000000;
	cvt.sat.f32.f32 	%f400, %f399;
	fma.rm.f32 	%f401, %f400, %f376, %f375;
	add.f32 	%f402, %f401, 0fCB40007F;
	neg.f32 	%f403, %f402;
	fma.rn.f32 	%f404, %f398, 0f3FB8AA3B, %f403;
	fma.rn.f32 	%f405, %f398, 0f32A57060, %f404;
	mov.b32 	%r197, %f401;
	shl.b32 	%r198, %r197, 23;
	mov.b32 	%f406, %r198;
	ex2.approx.ftz.f32 	%f407, %f405;
	mul.f32 	%f408, %f407, %f406;
	div.rn.f32 	%f409, %f408, %f554;
	sub.f32 	%f410, %f371, %f22;
	fma.rn.f32 	%f411, %f410, 0f3BBB989D, 0f3F000000;
	cvt.sat.f32.f32 	%f412, %f411;
	fma.rm.f32 	%f413, %f412, %f376, %f375;
	add.f32 	%f414, %f413, 0fCB40007F;
	neg.f32 	%f415, %f414;
	fma.rn.f32 	%f416, %f410, 0f3FB8AA3B, %f415;
	fma.rn.f32 	%f417, %f410, 0f32A57060, %f416;
	mov.b32 	%r199, %f413;
	shl.b32 	%r200, %r199, 23;
	mov.b32 	%f418, %r200;
	ex2.approx.ftz.f32 	%f419, %f417;
	mul.f32 	%f420, %f419, %f418;
	div.rn.f32 	%f421, %f420, %f554;
	add.s64 	%rd41, %rd9, %rd3;
	shl.b64 	%rd42, %rd41, 2;
	add.s64 	%rd43, %rd1, %rd42;
	st.global.v4.f32 	[%rd43], {%f385, %f397, %f409, %f421};
	mov.u32 	%r245, %r79;
$L__BB0_54:
	setp.eq.s32 	%p50, %r80, 0;
	@%p50 bra 	$L__BB0_57;
	mul.wide.u32 	%rd44, %r245, 4;
	add.s64 	%rd15, %rd2, %rd44;
	shl.b64 	%rd52, %rd3, 2;
	mul.wide.u32 	%rd17, %r1, 32;
	add.s64 	%rd18, %rd1, %rd44;
	add.s32 	%r201, %r245, %r78;
	mul.wide.u32 	%rd45, %r201, 4;
	add.s64 	%rd19, %rd2, %rd45;
	add.s64 	%rd20, %rd1, %rd45;
$L__BB0_56:
	add.s64 	%rd46, %rd15, %rd52;
	ld.global.v4.f32 	{%f422, %f423, %f424, %f425}, [%rd46];
	sub.f32 	%f426, %f422, %f22;
	fma.rn.f32 	%f427, %f426, 0f3BBB989D, 0f3F000000;
	cvt.sat.f32.f32 	%f428, %f427;
	mov.f32 	%f429, 0f4B400001;
	mov.f32 	%f430, 0f437C0000;
	fma.rm.f32 	%f431, %f428, %f430, %f429;
	add.f32 	%f432, %f431, 0fCB40007F;
	neg.f32 	%f433, %f432;
	fma.rn.f32 	%f434, %f426, 0f3FB8AA3B, %f433;
	fma.rn.f32 	%f435, %f426, 0f32A57060, %f434;
	mov.b32 	%r202, %f431;
	shl.b32 	%r203, %r202, 23;
	mov.b32 	%f436, %r203;
	ex2.approx.ftz.f32 	%f437, %f435;
	mul.f32 	%f438, %f437, %f436;
	div.rn.f32 	%f439, %f438, %f554;
	sub.f32 	%f440, %f423, %f22;
	fma.rn.f32 	%f441, %f440, 0f3BBB989D, 0f3F000000;
	cvt.sat.f32.f32 	%f442, %f441;
	fma.rm.f32 	%f443, %f442, %f430, %f429;
	add.f32 	%f444, %f443, 0fCB40007F;
	neg.f32 	%f445, %f444;
	fma.rn.f32 	%f446, %f440, 0f3FB8AA3B, %f445;
	fma.rn.f32 	%f447, %f440, 0f32A57060, %f446;
	mov.b32 	%r204, %f443;
	shl.b32 	%r205, %r204, 23;
	mov.b32 	%f448, %r205;
	ex2.approx.ftz.f32 	%f449, %f447;
	mul.f32 	%f450, %f449, %f448;
	div.rn.f32 	%f451, %f450, %f554;
	sub.f32 	%f452, %f424, %f22;
	fma.rn.f32 	%f453, %f452, 0f3BBB989D, 0f3F000000;
	cvt.sat.f32.f32 	%f454, %f453;
	fma.rm.f32 	%f455, %f454, %f430, %f429;
	add.f32 	%f456, %f455, 0fCB40007F;
	neg.f32 	%f457, %f456;
	fma.rn.f32 	%f458, %f452, 0f3FB8AA3B, %f457;
	fma.rn.f32 	%f459, %f452, 0f32A57060, %f458;
	mov.b32 	%r206, %f455;
	shl.b32 	%r207, %r206, 23;
	mov.b32 	%f460, %r207;
	ex2.approx.ftz.f32 	%f461, %f459;
	mul.f32 	%f462, %f461, %f460;
	div.rn.f32 	%f463, %f462, %f554;
	sub.f32 	%f464, %f425, %f22;
	fma.rn.f32 	%f465, %f464, 0f3BBB989D, 0f3F000000;
	cvt.sat.f32.f32 	%f466, %f465;
	fma.rm.f32 	%f467, %f466, %f430, %f429;
	add.f32 	%f468, %f467, 0fCB40007F;
	neg.f32 	%f469, %f468;
	fma.rn.f32 	%f470, %f464, 0f3FB8AA3B, %f469;
	fma.rn.f32 	%f471, %f464, 0f32A57060, %f470;
	mov.b32 	%r208, %f467;
	shl.b32 	%r209, %r208, 23;
	mov.b32 	%f472, %r209;
	ex2.approx.ftz.f32 	%f473, %f471;
	mul.f32 	%f474, %f473, %f472;
	div.rn.f32 	%f475, %f474, %f554;
	add.s64 	%rd47, %rd18, %rd52;
	st.global.v4.f32 	[%rd47], {%f439, %f451, %f463, %f475};
	add.s32 	%r210, %r245, %r78;
	add.s64 	%rd48, %rd19, %rd52;
	ld.global.v4.f32 	{%f476, %f477, %f478, %f479}, [%rd48];
	sub.f32 	%f480, %f476, %f22;
	fma.rn.f32 	%f481, %f480, 0f3BBB989D, 0f3F000000;
	cvt.sat.f32.f32 	%f482, %f481;
	fma.rm.f32 	%f483, %f482, %f430, %f429;
	add.f32 	%f484, %f483, 0fCB40007F;
	neg.f32 	%f485, %f484;
	fma.rn.f32 	%f486, %f480, 0f3FB8AA3B, %f485;
	fma.rn.f32 	%f487, %f480, 0f32A57060, %f486;
	mov.b32 	%r211, %f483;
	shl.b32 	%r212, %r211, 23;
	mov.b32 	%f488, %r212;
	ex2.approx.ftz.f32 	%f489, %f487;
	mul.f32 	%f490, %f489, %f488;
	div.rn.f32 	%f491, %f490, %f554;
	sub.f32 	%f492, %f477, %f22;
	fma.rn.f32 	%f493, %f492, 0f3BBB989D, 0f3F000000;
	cvt.sat.f32.f32 	%f494, %f493;
	fma.rm.f32 	%f495, %f494, %f430, %f429;
	add.f32 	%f496, %f495, 0fCB40007F;
	neg.f32 	%f497, %f496;
	fma.rn.f32 	%f498, %f492, 0f3FB8AA3B, %f497;
	fma.rn.f32 	%f499, %f492, 0f32A57060, %f498;
	mov.b32 	%r213, %f495;
	shl.b32 	%r214, %r213, 23;
	mov.b32 	%f500, %r214;
	ex2.approx.ftz.f32 	%f501, %f499;
	mul.f32 	%f502, %f501, %f500;
	div.rn.f32 	%f503, %f502, %f554;
	sub.f32 	%f504, %f478, %f22;
	fma.rn.f32 	%f505, %f504, 0f3BBB989D, 0f3F000000;
	cvt.sat.f32.f32 	%f506, %f505;
	fma.rm.f32 	%f507, %f506, %f430, %f429;
	add.f32 	%f508, %f507, 0fCB40007F;
	neg.f32 	%f509, %f508;
	fma.rn.f32 	%f510, %f504, 0f3FB8AA3B, %f509;
	fma.rn.f32 	%f511, %f504, 0f32A57060, %f510;
	mov.b32 	%r215, %f507;
	shl.b32 	%r216, %r215, 23;
	mov.b32 	%f512, %r216;
	ex2.approx.ftz.f32 	%f513, %f511;
	mul.f32 	%f514, %f513, %f512;
	div.rn.f32 	%f515, %f514, %f554;
	sub.f32 	%f516, %f479, %f22;
	fma.rn.f32 	%f517, %f516, 0f3BBB989D, 0f3F000000;
	cvt.sat.f32.f32 	%f518, %f517;
	fma.rm.f32 	%f519, %f518, %f430, %f429;
	add.f32 	%f520, %f519, 0fCB40007F;
	neg.f32 	%f521, %f520;
	fma.rn.f32 	%f522, %f516, 0f3FB8AA3B, %f521;
	fma.rn.f32 	%f523, %f516, 0f32A57060, %f522;
	mov.b32 	%r217, %f519;
	shl.b32 	%r218, %r217, 23;
	mov.b32 	%f524, %r218;
	ex2.approx.ftz.f32 	%f525, %f523;
	mul.f32 	%f526, %f525, %f524;
	div.rn.f32 	%f527, %f526, %f554;
	add.s64 	%rd49, %rd20, %rd52;
	st.global.v4.f32 	[%rd49], {%f491, %f503, %f515, %f527};
	add.s32 	%r245, %r210, %r78;
	add.s64 	%rd52, %rd52, %rd17;
	setp.lt.u32 	%p51, %r245, %r3;
	@%p51 bra 	$L__BB0_56;
$L__BB0_57:
	ret;

}


// ===== COMPILED SASS (sm_100) =====

	.target	sm_100

	.elftype	@"ET_EXEC"


//--------------------- .note.nv.tkinfo           --------------------------
	.section	.note.nv.tkinfo,"",@"SHT_NOTE"
	.sectionflags	@"SHF_NOTE_NV_TKINFO"
	.tkinfo
        /*0018*/ 	.word	0x00000002
        /*0030*/ 	.string	""
        /*0030*/ 	.string	"ptxas"
        /*0030*/ 	.string	"Cuda compilation tools, release 13.0, V13.0.88"
        /*0030*/ 	.string	"Build cuda_13.0.r13.0/compiler.36424714_0"
        /*0030*/ 	.string	"-arch sm_100 -m 64 "



//--------------------- .note.nv.cuinfo           --------------------------
	.section	.note.nv.cuinfo,"",@"SHT_NOTE"
	.sectionflags	@"SHF_NOTE_NV_CUINFO"
        /*0018*/ 	.short	0x0002
        /*001a*/ 	.short	0x0064
        /*001c*/ 	.short	0x0082
	.zero		2


//--------------------- .nv.info                  --------------------------
	.section	.nv.info,"",@"SHT_CUDA_INFO"
	.align	4


	//----- nvinfo : EIATTR_REGCOUNT
	.align		4
        /*0000*/ 	.byte	0x04, 0x2f
        /*0002*/ 	.short	(.L_1 - .L_0)
	.align		4
.L_0:
        /*0004*/ 	.word	index@(_Z14softmax_kernelIfLi4ELi4EEvPT_S1_mPiS1_S1_S2_)
        /*0008*/ 	.word	0x00000020


	//----- nvinfo : EIATTR_FRAME_SIZE
	.align		4
.L_1:
        /*000c*/ 	.byte	0x04, 0x11
        /*000e*/ 	.short	(.L_3 - .L_2)
	.align		4
.L_2:
        /*0010*/ 	.word	index@($__internal_0_$__cuda_sm3x_div_rn_noftz_f32_slowpath)
        /*0014*/ 	.word	0x00000000


	//----- nvinfo : EIATTR_FRAME_SIZE
	.align		4
.L_3:
        /*0018*/ 	.byte	0x04, 0x11
        /*001a*/ 	.short	(.L_5 - .L_4)
	.align		4
.L_4:
        /*001c*/ 	.word	index@(_Z14softmax_kernelIfLi4ELi4EEvPT_S1_mPiS1_S1_S2_)
        /*0020*/ 	.word	0x00000000


	//----- nvinfo : EIATTR_MIN_STACK_SIZE
	.align		4
.L_5:
        /*0024*/ 	.byte	0x04, 0x12
        /*0026*/ 	.short	(.L_7 - .L_6)
	.align		4
.L_6:
        /*0028*/ 	.word	index@(_Z14softmax_kernelIfLi4ELi4EEvPT_S1_mPiS1_S1_S2_)
        /*002c*/ 	.word	0x00000000
.L_7:


//--------------------- .nv.compat                --------------------------
	.section	.nv.compat,"",@"SHT_CUDA_COMPAT_INFO"
	.align	4
        /*0000*/ 	.byte	0x02, 0x09, 0x00, 0x00, 0x02, 0x02, 0x01, 0x00, 0x02, 0x05, 0x05, 0x00, 0x03, 0x07, 0x01, 0x01
        /*0010*/ 	.byte	0x02, 0x03, 0x00, 0x00, 0x02, 0x06, 0x01, 0x00, 0x04, 0x0b, 0x08, 0x00, 0x01, 0x00, 0x00, 0x00
        /*0020*/ 	.byte	0x00, 0x00, 0x00, 0x00


//--------------------- .nv.info._Z14softmax_kernelIfLi4ELi4EEvPT_S1_mPiS1_S1_S2_ --------------------------
	.section	.nv.info._Z14softmax_kernelIfLi4ELi4EEvPT_S1_mPiS1_S1_S2_,"",@"SHT_CUDA_INFO"
	.sectionflags	@""
	.align	4


	//----- nvinfo : EIATTR_CUDA_API_VERSION
	.align		4
        /*0000*/ 	.byte	0x04, 0x37
        /*0002*/ 	.short	(.L_9 - .L_8)
.L_8:
        /*0004*/ 	.word	0x00000082


	//----- nvinfo : EIATTR_KPARAM_INFO
	.align		4
.L_9:
        /*0008*/ 	.byte	0x04, 0x17
        /*000a*/ 	.short	(.L_11 - .L_10)
.L_10:
        /*000c*/ 	.word	0x00000000
        /*0010*/ 	.short	0x0006
        /*0012*/ 	.short	0x0030
        /*0014*/ 	.byte	0x00, 0xf5, 0x21, 0x00


	//----- nvinfo : EIATTR_KPARAM_INFO
	.align		4
.L_11:
        /*0018*/ 	.byte	0x04, 0x17
        /*001a*/ 	.short	(.L_13 - .L_12)
.L_12:
        /*001c*/ 	.word	0x00000000
        /*0020*/ 	.short	0x0005
        /*0022*/ 	.short	0x0028
        /*0024*/ 	.byte	0x00, 0xf5, 0x21, 0x00


	//----- nvinfo : EIATTR_KPARAM_INFO
	.align		4
.L_13:
        /*0028*/ 	.byte	0x04, 0x17
        /*002a*/ 	.short	(.L_15 - .L_14)
.L_14:
        /*002c*/ 	.word	0x00000000
        /*0030*/ 	.short	0x0004
        /*0032*/ 	.short	0x0020
        /*0034*/ 	.byte	0x00, 0xf5, 0x21, 0x00


	//----- nvinfo : EIATTR_KPARAM_INFO
	.align		4
.L_15:
        /*0038*/ 	.byte	0x04, 0x17
        /*003a*/ 	.short	(.L_17 - .L_16)
.L_16:
        /*003c*/ 	.word	0x00000000
        /*0040*/ 	.short	0x0003
        /*0042*/ 	.short	0x0018
        /*0044*/ 	.byte	0x00, 0xf5, 0x21, 0x00


	//----- nvinfo : EIATTR_KPARAM_INFO
	.align		4
.L_17:
        /*0048*/ 	.byte	0x04, 0x17
        /*004a*/ 	.short	(.L_19 - .L_18)
.L_18:
        /*004c*/ 	.word	0x00000000
        /*0050*/ 	.short	0x0002
        /*0052*/ 	.short	0x0010
        /*0054*/ 	.byte	0x00, 0xf0, 0x21, 0x00


	//----- nvinfo : EIATTR_KPARAM_INFO
	.align		4
.L_19:
        /*0058*/ 	.byte	0x04, 0x17
        /*005a*/ 	.short	(.L_21 - .L_20)
.L_20:
        /*005c*/ 	.word	0x00000000
        /*0060*/ 	.short	0x0001
        /*0062*/ 	.short	0x0008
        /*0064*/ 	.byte	0x00, 0xf5, 0x21, 0x00


	//----- nvinfo : EIATTR_KPARAM_INFO
	.align		4
.L_21:
        /*0068*/ 	.byte	0x04, 0x17
        /*006a*/ 	.short	(.L_23 - .L_22)
.L_22:
        /*006c*/ 	.word	0x00000000
        /*0070*/ 	.short	0x0000
        /*0072*/ 	.short	0x0000
        /*0074*/ 	.byte	0x00, 0xf5, 0x21, 0x00


	//----- nvinfo : EIATTR_SPARSE_MMA_MASK
	.align		4
.L_23:
        /*0078*/ 	.byte	0x03, 0x50
        /*007a*/ 	.short	0x0000


	//----- nvinfo : EIATTR_MAXREG_COUNT
	.align		4
        /*007c*/ 	.byte	0x03, 0x1b
        /*007e*/ 	.short	0x00ff


	//----- nvinfo : EIATTR_NUM_BARRIERS
	.align		4
        /*0080*/ 	.byte	0x02, 0x4c
        /*0082*/ 	.byte	0x01
	.zero		1


	//----- nvinfo : EIATTR_MERCURY_ISA_VERSION
	.align		4
        /*0084*/ 	.byte	0x03, 0x5f
        /*0086*/ 	.short	0x0101


	//----- nvinfo : EIATTR_UNUSED_LOAD_BYTE_OFFSET
	.align		4
        /*0088*/ 	.byte	0x04, 0x44
        /*008a*/ 	.short	(.L_25 - .L_24)


	//   ....[0]....
.L_24:
        /*008c*/ 	.word	0x00000830
        /*0090*/ 	.word	0x0000fff0


	//   ....[1]....
        /*0094*/ 	.word	0x00001820
        /*0098*/ 	.word	0x0000fff0


	//----- nvinfo : EIATTR_COOP_GROUP_MASK_REGIDS
	.align		4
.L_25:
        /*009c*/ 	.byte	0x04, 0x29
        /*009e*/ 	.short	(.L_27 - .L_26)


	//   ....[0]....
.L_26:
        /*00a0*/ 	.word	0xffffffff


	//   ....[1]....
        /*00a4*/ 	.word	0xffffffff


	//   ....[2]....
        /*00a8*/ 	.word	0xffffffff


	//   ....[3]....
        /*00ac*/ 	.word	0xffffffff


	//   ....[4]....
        /*00b0*/ 	.word	0xffffffff


	//   ....[5]....
        /*00b4*/ 	.word	0xffffffff


	//   ....[6]....
        /*00b8*/ 	.word	0xffffffff


	//   ....[7]....
        /*00bc*/ 	.word	0xffffffff


	//   ....[8]....
        /*00c0*/ 	.word	0xffffffff


	//   ....[9]....
        /*00c4*/ 	.word	0xffffffff


	//----- nvinfo : EIATTR_COOP_GROUP_INSTR_OFFSETS
	.align		4
.L_27:
        /*00c8*/ 	.byte	0x04, 0x28
        /*00ca*/ 	.short	(.L_29 - .L_28)


	//   ....[0]....
.L_28:
        /*00cc*/ 	.word	0x00000630


	//   ....[1]....
        /*00d0*/ 	.word	0x000006c0


	//   ....[2]....
        /*00d4*/ 	.word	0x000006e0


	//   ....[3]....
        /*00d8*/ 	.word	0x00000700


	//   ....[4]....
        /*00dc*/ 	.word	0x00000720


	//   ....[5]....
        /*00e0*/ 	.word	0x00001680


	//   ....[6]....
        /*00e4*/ 	.word	0x000016b0


	//   ....[7]....
        /*00e8*/ 	.word	0x000016d0


	//   ....[8]....
        /*00ec*/ 	.word	0x000016f0


	//   ....[9]....
        /*00f0*/ 	.word	0x00001710


	//----- nvinfo : EIATTR_VRC_CTA_INIT_COUNT
	.align		4
.L_29:
        /*00f4*/ 	.byte	0x02, 0x4a
	.zero		1
	.zero		1


	//----- nvinfo : EIATTR_EXIT_INSTR_OFFSETS
	.align		4
        /*00f8*/ 	.byte	0x04, 0x1c
        /*00fa*/ 	.short	(.L_31 - .L_30)


	//   ....[0]....
.L_30:
        /*00fc*/ 	.word	0x00001d50


	//   ....[1]....
        /*0100*/ 	.word	0x000025d0


	//   ....[2]....
        /*0104*/ 	.word	0x00003370


	//----- nvinfo : EIATTR_CRS_STACK_SIZE
	.align		4
.L_31:
        /*0108*/ 	.byte	0x04, 0x1e
        /*010a*/ 	.short	(.L_33 - .L_32)
.L_32:
        /*010c*/ 	.word	0x00000000


	//----- nvinfo : EIATTR_CBANK_PARAM_SIZE
	.align		4
.L_33:
        /*0110*/ 	.byte	0x03, 0x19
        /*0112*/ 	.short	0x0038


	//----- nvinfo : EIATTR_PARAM_CBANK
	.align		4
        /*0114*/ 	.byte	0x04, 0x0a
        /*0116*/ 	.short	(.L_35 - .L_34)
	.align		4
.L_34:
        /*0118*/ 	.word	index@(.nv.constant0._Z14softmax_kernelIfLi4ELi4EEvPT_S1_mPiS1_S1_S2_)
        /*011c*/ 	.short	0x0380
        /*011e*/ 	.short	0x0038


	//----- nvinfo : EIATTR_SW_WAR
	.align		4
.L_35:
        /*0120*/ 	.byte	0x04, 0x36
        /*0122*/ 	.short	(.L_37 - .L_36)
.L_36:
        /*0124*/ 	.word	0x00000008
.L_37:


//--------------------- .nv.callgraph             --------------------------
	.section	.nv.callgraph,"",@"SHT_CUDA_CALLGRAPH"
	.align	4
	.sectionentsize	8
	.align		4
        /*0000*/ 	.word	0x00000000
	.align		4
        /*0004*/ 	.word	0xffffffff
	.align		4
        /*0008*/ 	.word	0x00000000
	.align		4
        /*000c*/ 	.word	0xfffffffe
	.align		4
        /*0010*/ 	.word	0x00000000
	.align		4
        /*0014*/ 	.word	0xfffffffd
	.align		4
        /*0018*/ 	.word	0x00000000
	.align		4
        /*001c*/ 	.word	0xfffffffc


//--------------------- .text._Z14softmax_kernelIfLi4ELi4EEvPT_S1_mPiS1_S1_S2_ --------------------------
	.section	.text._Z14softmax_kernelIfLi4ELi4EEvPT_S1_mPiS1_S1_S2_,"ax",@progbits
	.align	128
        .global         _Z14softmax_kernelIfLi4ELi4EEvPT_S1_mPiS1_S1_S2_
        .type           _Z14softmax_kernelIfLi4ELi4EEvPT_S1_mPiS1_S1_S2_,@function
        .size           _Z14softmax_kernelIfLi4ELi4EEvPT_S1_mPiS1_S1_S2_,(.L_x_66 - _Z14softmax_kernelIfLi4ELi4EEvPT_S1_mPiS1_S1_S2_)
        .other          _Z14softmax_kernelIfLi4ELi4EEvPT_S1_mPiS1_S1_S2_,@"STO_CUDA_ENTRY STV_DEFAULT"
_Z14softmax_kernelIfLi4ELi4EEvPT_S1_mPiS1_S1_S2_:
.text._Z14softmax_kernelIfLi4ELi4EEvPT_S1_mPiS1_S1_S2_:
[----:B------:R-:W-:Y:S08]  /*0000*/  LDC R1, c[0x0][0x37c] ;  /* 0x0000df00ff017b82 */ /* 0x000ff00000000800 */
[----:B------:R-:W0:Y:S01]  /*0010*/  LDC R0, c[0x0][0x360] ;  /* 0x0000d800ff007b82 */ /* 0x000e220000000800 */
[----:B------:R-:W1:Y:S01]  /*0020*/  S2R R21, SR_TID.X ;  /* 0x0000000000157919 */ /* 0x000e620000002100 */
[----:B------:R-:W2:Y:S01]  /*0030*/  LDCU UR5, c[0x0][0x390] ;  /* 0x00007200ff0577ac */ /* 0x000ea20008000800 */
[----:B------:R-:W-:Y:S01]  /*0040*/  BSSY.RECONVERGENT B0, `(.L_x_0) ;  /* 0x000005e000007945 */ /* 0x000fe20003800200 */
[----:B------:R-:W-:Y:S01]  /*0050*/  HFMA2 R18, -RZ, RZ, -598.5, 40320 ;  /* 0xe0ad78ecff127431 */ /* 0x000fe200000001ff */
[----:B------:R-:W3:Y:S03]  /*0060*/  LDCU.64 UR8, c[0x0][0x358] ;  /* 0x00006b00ff0877ac */ /* 0x000ee60008000a00 */
[----:B------:R-:W4:Y:S08]  /*0070*/  S2UR UR4, SR_CTAID.X ;  /* 0x00000000000479c3 */ /* 0x000f300000002500 */
[----:B------:R-:W5:Y:S01]  /*0080*/  LDC.64 R24, c[0x0][0x380] ;  /* 0x0000e000ff187b82 */ /* 0x000f620000000a00 */
[----:B0-----:R-:W-:-:S05]  /*0090*/  SHF.L.U32 R26, R0, 0x4, RZ ;  /* 0x00000004001a7819 */ /* 0x001fca00000006ff */
[----:B----4-:R-:W-:Y:S01]  /*00a0*/  IMAD R20, R26, UR4, RZ ;  /* 0x000000041a147c24 */ /* 0x010fe2000f8e02ff */
[----:B-1----:R-:W-:-:S04]  /*00b0*/  SHF.L.U32 R2, R21, 0x2, RZ ;  /* 0x0000000215027819 */ /* 0x002fc800000006ff */
[C---:B------:R-:W-:Y:S01]  /*00c0*/  IADD3 R3, PT, PT, -R20.reuse, RZ, RZ ;  /* 0x000000ff14037210 */ /* 0x040fe20007ffe1ff */
[----:B-----5:R-:W-:-:S03]  /*00d0*/  IMAD.WIDE.U32 R24, R20, 0x4, R24 ;  /* 0x0000000414187825 */ /* 0x020fc600078e0018 */
[----:B--2---:R-:W-:-:S04]  /*00e0*/  VIADDMNMX.U32 R3, R3, UR5, R26, PT ;  /* 0x0000000503037c46 */ /* 0x004fc8000b80001a */
[----:B------:R-:W-:-:S13]  /*00f0*/  ISETP.GE.U32.AND P0, PT, R2, R3, PT ;  /* 0x000000030200720c */ /* 0x000fda0003f06070 */
[----:B---3--:R-:W-:Y:S05]  /*0100*/  @P0 BRA `(.L_x_1) ;  /* 0x0000000400440947 */ /* 0x008fea0003800000 */
[----:B------:R-:W-:Y:S01]  /*0110*/  SHF.L.U32 R22, R0, 0x2, RZ ;  /* 0x0000000200167819 */ /* 0x000fe200000006ff */
[----:B------:R-:W-:Y:S01]  /*0120*/  BSSY.RECONVERGENT B1, `(.L_x_2) ;  /* 0x0000034000017945 */ /* 0x000fe20003800200 */
[----:B------:R-:W-:Y:S02]  /*0130*/  MOV R18, 0xe0ad78ec ;  /* 0xe0ad78ec00127802 */ /* 0x000fe40000000f00 */
[----:B------:R-:W0:Y:S01]  /*0140*/  I2F.U32.RP R9, R22 ;  /* 0x0000001600097306 */ /* 0x000e220000209000 */
[-C--:B------:R-:W-:Y:S02]  /*0150*/  IADD3 R6, PT, PT, R2, R22.reuse, RZ ;  /* 0x0000001602067210 */ /* 0x080fe40007ffe0ff */
[----:B------:R-:W-:Y:S02]  /*0160*/  IADD3 R11, PT, PT, RZ, -R22, RZ ;  /* 0x80000016ff0b7210 */ /* 0x000fe40007ffe0ff */
[----:B------:R-:W-:Y:S02]  /*0170*/  ISETP.GE.U32.AND P0, PT, R6, R3, PT ;  /* 0x000000030600720c */ /* 0x000fe40003f06070 */
[----:B------:R-:W-:-:S02]  /*0180*/  VIMNMX.U32 R7, PT, PT, R3, R6, !PT ;  /* 0x0000000603077248 */ /* 0x000fc40007fe0000 */
[----:B------:R-:W-:Y:S02]  /*0190*/  SEL R8, RZ, 0x1, P0 ;  /* 0x00000001ff087807 */ /* 0x000fe40000000000 */
[----:B------:R-:W-:Y:S02]  /*01a0*/  ISETP.NE.U32.AND P2, PT, R22, RZ, PT ;  /* 0x000000ff1600720c */ /* 0x000fe40003f45070 */
[----:B------:R-:W-:Y:S01]  /*01b0*/  IADD3 R7, PT, PT, R7, -R6, -R8 ;  /* 0x8000000607077210 */ /* 0x000fe20007ffe808 */
[----:B0-----:R-:W0:Y:S01]  /*01c0*/  MUFU.RCP R9, R9 ;  /* 0x0000000900097308 */ /* 0x001e220000001000 */
[----:B------:R-:W-:Y:S02]  /*01d0*/  MOV R23, R2 ;  /* 0x0000000200177202 */ /* 0x000fe40000000f00 */
[----:B0-----:R-:W-:-:S05]  /*01e0*/  IADD3 R4, PT, PT, R9, 0xffffffe, RZ ;  /* 0x0ffffffe09047810 */ /* 0x001fca0007ffe0ff */
[----:B------:R0:W1:Y:S02]  /*01f0*/  F2I.FTZ.U32.TRUNC.NTZ R5, R4 ;  /* 0x0000000400057305 */ /* 0x000064000021f000 */
[----:B0-----:R-:W-:Y:S01]  /*0200*/  MOV R4, RZ ;  /* 0x000000ff00047202 */ /* 0x001fe20000000f00 */
[----:B-1----:R-:W-:-:S04]  /*0210*/  IMAD R11, R11, R5, RZ ;  /* 0x000000050b0b7224 */ /* 0x002fc800078e02ff */
[----:B------:R-:W-:-:S06]  /*0220*/  IMAD.HI.U32 R10, R5, R11, R4 ;  /* 0x0000000b050a7227 */ /* 0x000fcc00078e0004 */
[----:B------:R-:W-:-:S04]  /*0230*/  IMAD.HI.U32 R5, R10, R7, RZ ;  /* 0x000000070a057227 */ /* 0x000fc800078e00ff */
[----:B------:R-:W-:-:S04]  /*0240*/  IMAD.MOV R4, RZ, RZ, -R5 ;  /* 0x000000ffff047224 */ /* 0x000fc800078e0a05 */
[----:B------:R-:W-:-:S05]  /*0250*/  IMAD R7, R22, R4, R7 ;  /* 0x0000000416077224 */ /* 0x000fca00078e0207 */
[----:B------:R-:W-:-:S13]  /*0260*/  ISETP.GE.U32.AND P0, PT, R7, R22, PT ;  /* 0x000000160700720c */ /* 0x000fda0003f06070 */
[----:B------:R-:W-:Y:S02]  /*0270*/  @P0 IADD3 R7, PT, PT, -R22, R7, RZ ;  /* 0x0000000716070210 */ /* 0x000fe40007ffe1ff */
[----:B------:R-:W-:Y:S02]  /*0280*/  @P0 IADD3 R5, PT, PT, R5, 0x1, RZ ;  /* 0x0000000105050810 */ /* 0x000fe40007ffe0ff */
[----:B------:R-:W-:-:S13]  /*0290*/  ISETP.GE.U32.AND P1, PT, R7, R22, PT ;  /* 0x000000160700720c */ /* 0x000fda0003f26070 */
[----:B------:R-:W-:Y:S02]  /*02a0*/  @P1 IADD3 R5, PT, PT, R5, 0x1, RZ ;  /* 0x0000000105051810 */ /* 0x000fe40007ffe0ff */
[----:B------:R-:W-:-:S04]  /*02b0*/  @!P2 LOP3.LUT R5, RZ, R22, RZ, 0x33, !PT ;  /* 0x00000016ff05a212 */ /* 0x000fc800078e33ff */
[----:B------:R-:W-:-:S04]  /*02c0*/  IADD3 R6, PT, PT, R8, R5, RZ ;  /* 0x0000000508067210 */ /* 0x000fc80007ffe0ff */
[C---:B------:R-:W-:Y:S02]  /*02d0*/  LOP3.LUT R4, R6.reuse, 0x3, RZ, 0xc0, !PT ;  /* 0x0000000306047812 */ /* 0x040fe400078ec0ff */
[----:B------:R-:W-:Y:S02]  /*02e0*/  ISETP.GE.U32.AND P1, PT, R6, 0x3, PT ;  /* 0x000000030600780c */ /* 0x000fe40003f26070 */
[----:B------:R-:W-:-:S13]  /*02f0*/  ISETP.NE.AND P0, PT, R4, 0x3, PT ;  /* 0x000000030400780c */ /* 0x000fda0003f05270 */
[----:B------:R-:W-:Y:S05]  /*0300*/  @!P0 BRA `(.L_x_3) ;  /* 0x0000000000548947 */ /* 0x000fea0003800000 */
[----:B------:R-:W0:Y:S01]  /*0310*/  LDCU.64 UR4, c[0x0][0x380] ;  /* 0x00007000ff0477ac */ /* 0x000e220008000a00 */
[----:B------:R-:W-:Y:S01]  /*0320*/  SHF.L.U32 R4, R20, 0x2, RZ ;  /* 0x0000000214047819 */ /* 0x000fe200000006ff */
[----:B------:R-:W-:Y:S01]  /*0330*/  IMAD.MOV.U32 R18, RZ, RZ, -0x1f528714 ;  /* 0xe0ad78ecff127424 */ /* 0x000fe200078e00ff */
[----:B------:R-:W-:Y:S02]  /*0340*/  SHF.R.U32.HI R5, RZ, 0x1e, R20 ;  /* 0x0000001eff057819 */ /* 0x000fe40000011614 */
[----:B------:R-:W-:Y:S02]  /*0350*/  IADD3 R6, PT, PT, R6, 0x1, RZ ;  /* 0x0000000106067810 */ /* 0x000fe40007ffe0ff */
[----:B------:R-:W-:Y:S01]  /*0360*/  MOV R23, R2 ;  /* 0x0000000200177202 */ /* 0x000fe20000000f00 */
[----:B------:R-:W-:Y:S01]  /*0370*/  IMAD.WIDE.U32 R4, R21, 0x10, R4 ;  /* 0x0000001015047825 */ /* 0x000fe200078e0004 */
[----:B------:R-:W-:-:S04]  /*0380*/  LOP3.LUT R6, R6, 0x3, RZ, 0xc0, !PT ;  /* 0x0000000306067812 */ /* 0x000fc800078ec0ff */
[----:B------:R-:W-:Y:S02]  /*0390*/  IADD3 R12, PT, PT, -R6, RZ, RZ ;  /* 0x000000ff060c7210 */ /* 0x000fe40007ffe1ff */
[----:B0-----:R-:W-:-:S04]  /*03a0*/  IADD3 R10, P0, PT, R4, UR4, RZ ;  /* 0x00000004040a7c10 */ /* 0x001fc8000ff1e0ff */
[----:B------:R-:W-:-:S09]  /*03b0*/  IADD3.X R11, PT, PT, R5, UR5, RZ, P0, !PT ;  /* 0x00000005050b7c10 */ /* 0x000fd200087fe4ff */
.L_x_4:
[----:B------:R-:W-:Y:S02]  /*03c0*/  MOV R8, R10 ;  /* 0x0000000a00087202 */ /* 0x000fe40000000f00 */
[----:B------:R-:W-:-:S05]  /*03d0*/  MOV R9, R11 ;  /* 0x0000000b00097202 */ /* 0x000fca0000000f00 */
[----:B------:R-:W2:Y:S01]  /*03e0*/  LDG.E.128 R4, desc[UR8][R8.64] ;  /* 0x0000000808047981 */ /* 0x000ea2000c1e1d00 */
[----:B------:R-:W-:Y:S01]  /*03f0*/  IADD3 R12, PT, PT, R12, 0x1, RZ ;  /* 0x000000010c0c7810 */ /* 0x000fe20007ffe0ff */
[----:B------:R-:W-:Y:S01]  /*0400*/  IMAD.WIDE.U32 R10, R0, 0x10, R8 ;  /* 0x00000010000a7825 */ /* 0x000fe200078e0008 */
[----:B------:R-:W-:Y:S02]  /*0410*/  IADD3 R23, PT, PT, R22, R23, RZ ;  /* 0x0000001716177210 */ /* 0x000fe40007ffe0ff */
[----:B------:R-:W-:Y:S02]  /*0420*/  ISETP.NE.AND P0, PT, R12, RZ, PT ;  /* 0x000000ff0c00720c */ /* 0x000fe40003f05270 */
[----:B--2---:R-:W-:-:S04]  /*0430*/  FMNMX3 R4, R18, R4, R5, !PT ;  /* 0x0000000412047276 */ /* 0x004fc80007800005 */
[----:B------:R-:W-:-:S07]  /*0440*/  FMNMX3 R18, R4, R6, R7, !PT ;  /* 0x0000000604127276 */ /* 0x000fce0007800007 */
[----:B------:R-:W-:Y:S05]  /*0450*/  @P0 BRA `(.L_x_4) ;  /* 0xfffffffc00d80947 */ /* 0x000fea000383ffff */
.L_x_3:
[----:B------:R-:W-:Y:S05]  /*0460*/  BSYNC.RECONVERGENT B1 ;  /* 0x0000000000017941 */ /* 0x000fea0003800200 */
.L_x_2:
[----:B------:R-:W-:Y:S05]  /*0470*/  @!P1 BRA `(.L_x_1) ;  /* 0x0000000000689947 */ /* 0x000fea0003800000 */
[C---:B------:R-:W-:Y:S01]  /*0480*/  IMAD R29, R0.reuse, 0xc, R23 ;  /* 0x0000000c001d7824 */ /* 0x040fe200078e0217 */
[-C--:B------:R-:W-:Y:S02]  /*0490*/  LEA R27, R0, R23.reuse, 0x3 ;  /* 0x00000017001b7211 */ /* 0x080fe400078e18ff */
[----:B------:R-:W-:-:S07]  /*04a0*/  IADD3 R28, PT, PT, R22, R23, RZ ;  /* 0x00000017161c7210 */ /* 0x000fce0007ffe0ff */
.L_x_5:
[----:B------:R-:W-:-:S06]  /*04b0*/  IMAD.WIDE.U32 R6, R23, 0x4, R24 ;  /* 0x0000000417067825 */ /* 0x000fcc00078e0018 */
[----:B------:R-:W2:Y:S01]  /*04c0*/  LDG.E.128 R4, desc[UR8][R6.64] ;  /* 0x0000000806047981 */ /* 0x000ea2000c1e1d00 */
[----:B------:R-:W-:-:S04]  /*04d0*/  IMAD.WIDE.U32 R8, R28, 0x4, R24 ;  /* 0x000000041c087825 */ /* 0x000fc800078e0018 */
[--C-:B------:R-:W-:Y:S02]  /*04e0*/  IMAD.WIDE.U32 R12, R27, 0x4, R24.reuse ;  /* 0x000000041b0c7825 */ /* 0x100fe400078e0018 */
[----:B------:R-:W3:Y:S02]  /*04f0*/  LDG.E.128 R8, desc[UR8][R8.64] ;  /* 0x0000000808087981 */ /* 0x000ee4000c1e1d00 */
[----:B------:R-:W-:Y:S02]  /*0500*/  IMAD.WIDE.U32 R16, R29, 0x4, R24 ;  /* 0x000000041d107825 */ /* 0x000fe400078e0018 */
[----:B------:R-:W4:Y:S01]  /*0510*/  LDG.E.128 R12, desc[UR8][R12.64] ;  /* 0x000000080c0c7981 */ /* 0x000f22000c1e1d00 */
[----:B------:R-:W-:Y:S02]  /*0520*/  IADD3 R23, PT, PT, R22, R23, R22 ;  /* 0x0000001716177210 */ /* 0x000fe40007ffe016 */
[----:B--2---:R-:W-:Y:S02]  /*0530*/  FMNMX3 R4, R18, R4, R5, !PT ;  /* 0x0000000412047276 */ /* 0x004fe40007800005 */
[----:B------:R-:W2:Y:S02]  /*0540*/  LDG.E.128 R16, desc[UR8][R16.64] ;  /* 0x0000000810107981 */ /* 0x000ea4000c1e1d00 */
[----:B------:R-:W-:-:S02]  /*0550*/  FMNMX3 R4, R4, R6, R7, !PT ;  /* 0x0000000604047276 */ /* 0x000fc40007800007 */
[----:B------:R-:W-:Y:S02]  /*0560*/  IADD3 R23, PT, PT, R22, R23, R22 ;  /* 0x0000001716177210 */ /* 0x000fe40007ffe016 */
[----:B---3--:R-:W-:Y:S02]  /*0570*/  FMNMX3 R4, R4, R8, R9, !PT ;  /* 0x0000000804047276 */ /* 0x008fe40007800009 */
[----:B------:R-:W-:Y:S02]  /*0580*/  ISETP.GE.U32.AND P0, PT, R23, R3, PT ;  /* 0x000000031700720c */ /* 0x000fe40003f06070 */
[----:B------:R-:W-:-:S04]  /*0590*/  FMNMX3 R4, R4, R10, R11, !PT ;  /* 0x0000000a04047276 */ /* 0x000fc8000780000b */
[----:B----4-:R-:W-:-:S04]  /*05a0*/  FMNMX3 R4, R4, R12, R13, !PT ;  /* 0x0000000c04047276 */ /* 0x010fc8000780000d */
[----:B------:R-:W-:Y:S01]  /*05b0*/  FMNMX3 R4, R4, R14, R15, !PT ;  /* 0x0000000e04047276 */ /* 0x000fe2000780000f */
[C---:B------:R-:W-:Y:S01]  /*05c0*/  IMAD.IADD R28, R26.reuse, 0x1, R28 ;  /* 0x000000011a1c7824 */ /* 0x040fe200078e021c */
[C---:B------:R-:W-:Y:S02]  /*05d0*/  IADD3 R27, PT, PT, R26.reuse, R27, RZ ;  /* 0x0000001b1a1b7210 */ /* 0x040fe40007ffe0ff */
[----:B------:R-:W-:Y:S02]  /*05e0*/  IADD3 R29, PT, PT, R26, R29, RZ ;  /* 0x0000001d1a1d7210 */ /* 0x000fe40007ffe0ff */
[----:B--2---:R-:W-:-:S04]  /*05f0*/  FMNMX3 R4, R4, R16, R17, !PT ;  /* 0x0000001004047276 */ /* 0x004fc80007800011 */
[----:B------:R-:W-:Y:S01]  /*0600*/  FMNMX3 R18, R4, R18, R19, !PT ;  /* 0x0000001204127276 */ /* 0x000fe20007800013 */
[----:B------:R-:W-:Y:S06]  /*0610*/  @!P0 BRA `(.L_x_5) ;  /* 0xfffffffc00a48947 */ /* 0x000fec000383ffff */
.L_x_1:
[----:B------:R-:W-:Y:S05]  /*0620*/  BSYNC.RECONVERGENT B0 ;  /* 0x0000000000007941 */ /* 0x000fea0003800200 */
.L_x_0:
[----:B------:R-:W0:Y:S01]  /*0630*/  SHFL.DOWN PT, R5, R18, 0x10, 0x1f ;  /* 0x0a001f0012057f89 */ /* 0x000e2200000e0000 */
[----:B------:R-:W1:Y:S01]  /*0640*/  S2UR UR5, SR_CgaCtaId ;  /* 0x00000000000579c3 */ /* 0x000e620000008800 */
[C---:B------:R-:W-:Y:S01]  /*0650*/  ISETP.GT.U32.AND P0, PT, R21.reuse, 0x1f, PT ;  /* 0x0000001f1500780c */ /* 0x040fe20003f04070 */
[----:B------:R-:W-:Y:S01]  /*0660*/  UMOV UR4, 0x400 ;  /* 0x0000040000047882 */ /* 0x000fe20000000000 */
[----:B------:R-:W-:Y:S01]  /*0670*/  ISETP.NE.AND P1, PT, R21, RZ, PT ;  /* 0x000000ff1500720c */ /* 0x000fe20003f25270 */
[----:B------:R-:W-:Y:S01]  /*0680*/  BSSY.RECONVERGENT B0, `(.L_x_6) ;  /* 0x0000059000007945 */ /* 0x000fe20003800200 */
[----:B------:R-:W-:Y:S02]  /*0690*/  LOP3.LUT R23, R2, 0x7c, RZ, 0xc0, !PT ;  /* 0x0000007c02177812 */ /* 0x000fe400078ec0ff */
[----:B0-----:R-:W-:Y:S01]  /*06a0*/  FMNMX R5, R5, R18, !PT ;  /* 0x0000001205057209 */ /* 0x001fe20007800000 */
[----:B-1----:R-:W-:-:S04]  /*06b0*/  ULEA UR5, UR5, UR4, 0x18 ;  /* 0x0000000405057291 */ /* 0x002fc8000f8ec0ff */
[----:B------:R-:W0:Y:S02]  /*06c0*/  SHFL.DOWN PT, R4, R5, 0x8, 0x1f ;  /* 0x09001f0005047f89 */ /* 0x000e2400000e0000 */
[----:B0-----:R-:W-:-:S05]  /*06d0*/  FMNMX R4, R5, R4, !PT ;  /* 0x0000000405047209 */ /* 0x001fca0007800000 */
[----:B------:R-:W0:Y:S02]  /*06e0*/  SHFL.DOWN PT, R7, R4, 0x4, 0x1f ;  /* 0x08801f0004077f89 */ /* 0x000e2400000e0000 */
[----:B0-----:R-:W-:-:S05]  /*06f0*/  FMNMX R7, R4, R7, !PT ;  /* 0x0000000704077209 */ /* 0x001fca0007800000 */
[----:B------:R-:W0:Y:S02]  /*0700*/  SHFL.DOWN PT, R6, R7, 0x2, 0x1f ;  /* 0x08401f0007067f89 */ /* 0x000e2400000e0000 */
[----:B0-----:R-:W-:-:S05]  /*0710*/  FMNMX R6, R7, R6, !PT ;  /* 0x0000000607067209 */ /* 0x001fca0007800000 */
[----:B------:R-:W0:Y:S02]  /*0720*/  SHFL.DOWN PT, R9, R6, 0x1, 0x1f ;  /* 0x08201f0006097f89 */ /* 0x000e2400000e0000 */
[----:B0-----:R-:W-:-:S05]  /*0730*/  FMNMX R16, R6, R9, !PT ;  /* 0x0000000906107209 */ /* 0x001fca0007800000 */
[----:B------:R0:W-:Y:S01]  /*0740*/  @!P0 STS [R23+UR5], R16 ;  /* 0x0000001017008988 */ /* 0x0001e20008000805 */
[----:B------:R-:W-:Y:S06]  /*0750*/  BAR.SYNC.DEFER_BLOCKING 0x0 ;  /* 0x0000000000007b1d */ /* 0x000fec0000010000 */
[----:B------:R-:W-:Y:S05]  /*0760*/  @P1 BRA `(.L_x_7) ;  /* 0x0000000400281947 */ /* 0x000fea0003800000 */
[----:B------:R-:W-:-:S13]  /*0770*/  ISETP.GE.U32.AND P2, PT, R0, 0x40, PT ;  /* 0x000000400000780c */ /* 0x000fda0003f46070 */
[----:B------:R-:W-:Y:S05]  /*0780*/  @!P2 BRA `(.L_x_8) ;  /* 0x00000004001ca947 */ /* 0x000fea0003800000 */
[C---:B------:R-:W-:Y:S01]  /*0790*/  LEA.HI R4, R0.reuse, 0xfffffffe, RZ, 0x1b ;  /* 0xfffffffe00047811 */ /* 0x040fe200078fd8ff */
[----:B------:R-:W-:Y:S01]  /*07a0*/  UMOV UR4, 0x1 ;  /* 0x0000000100047882 */ /* 0x000fe20000000000 */
[----:B------:R-:W-:Y:S02]  /*07b0*/  LEA.HI R22, R0, 0xffffffff, RZ, 0x1b ;  /* 0xffffffff00167811 */ /* 0x000fe400078fd8ff */
[----:B------:R-:W-:Y:S02]  /*07c0*/  ISETP.GE.U32.AND P2, PT, R4, 0xf, PT ;  /* 0x0000000f0400780c */ /* 0x000fe40003f46070 */
[----:B------:R-:W-:-:S11]  /*07d0*/  LOP3.LUT R27, R22, 0xf, RZ, 0xc0, !PT ;  /* 0x0000000f161b7812 */ /* 0x000fd600078ec0ff */
[----:B------:R-:W-:Y:S05]  /*07e0*/  @!P2 BRA `(.L_x_9) ;  /* 0x00000000005ca947 */ /* 0x000fea0003800000 */
[----:B------:R-:W-:Y:S01]  /*07f0*/  LOP3.LUT R26, R22, 0xfffffff0, RZ, 0xc0, !PT ;  /* 0xfffffff0161a7812 */ /* 0x000fe200078ec0ff */
[----:B------:R-:W-:Y:S01]  /*0800*/  UIADD3 UR6, UPT, UPT, UR5, 0x20, URZ ;  /* 0x0000002005067890 */ /* 0x000fe2000fffe0ff */
[----:B------:R-:W-:Y:S02]  /*0810*/  UMOV UR4, URZ ;  /* 0x000000ff00047c82 */ /* 0x000fe40008000000 */
[----:B------:R-:W-:-:S09]  /*0820*/  IADD3 R26, PT, PT, -R26, RZ, RZ ;  /* 0x000000ff1a1a7210 */ /* 0x000fd20007ffe1ff */
.L_x_10:
[----:B------:R-:W1:Y:S01]  /*0830*/  LDS.128 R4, [UR6+-0x20] ;  /* 0xffffe006ff047984 */ /* 0x000e620008000c00 */
[----:B------:R-:W-:Y:S01]  /*0840*/  IADD3 R26, PT, PT, R26, 0x10, RZ ;  /* 0x000000101a1a7810 */ /* 0x000fe20007ffe0ff */
[----:B------:R-:W-:Y:S02]  /*0850*/  UIADD3 UR4, UPT, UPT, UR4, 0x10, URZ ;  /* 0x0000001004047890 */ /* 0x000fe4000fffe0ff */
[----:B------:R-:W2:Y:S01]  /*0860*/  LDS.128 R8, [UR6+-0x10] ;  /* 0xfffff006ff087984 */ /* 0x000ea20008000c00 */
[----:B------:R-:W-:-:S03]  /*0870*/  ISETP.NE.AND P2, PT, R26, RZ, PT ;  /* 0x000000ff1a00720c */ /* 0x000fc60003f45270 */
[----:B------:R-:W3:Y:S04]  /*0880*/  LDS.128 R12, [UR6] ;  /* 0x00000006ff0c7984 */ /* 0x000ee80008000c00 */
[----:B------:R-:W-:Y:S01]  /*0890*/  LDS R4, [UR6+0x20] ;  /* 0x00002006ff047984 */ /* 0x000fe20008000800 */
[----:B-1----:R-:W-:-:S03]  /*08a0*/  FMNMX3 R5, R16, R5, R6, !PT ;  /* 0x0000000510057276 */ /* 0x002fc60007800006 */
[----:B0-----:R-:W0:Y:S01]  /*08b0*/  LDS.128 R16, [UR6+0x10] ;  /* 0x00001006ff107984 */ /* 0x001e220008000c00 */
[----:B------:R-:W-:Y:S01]  /*08c0*/  UIADD3 UR6, UPT, UPT, UR6, 0x40, URZ ;  /* 0x0000004006067890 */ /* 0x000fe2000fffe0ff */
[----:B--2---:R-:W-:-:S04]  /*08d0*/  FMNMX3 R5, R5, R7, R8, !PT ;  /* 0x0000000705057276 */ /* 0x004fc80007800008 */
[----:B------:R-:W-:-:S04]  /*08e0*/  FMNMX3 R5, R5, R9, R10, !PT ;  /* 0x0000000905057276 */ /* 0x000fc8000780000a */
[----:B---3--:R-:W-:-:S04]  /*08f0*/  FMNMX3 R5, R5, R11, R12, !PT ;  /* 0x0000000b05057276 */ /* 0x008fc8000780000c */
[----:B------:R-:W-:-:S04]  /*0900*/  FMNMX3 R5, R5, R13, R14, !PT ;  /* 0x0000000d05057276 */ /* 0x000fc8000780000e */
[----:B0-----:R-:W-:-:S04]  /*0910*/  FMNMX3 R5, R5, R15, R16, !PT ;  /* 0x0000000f05057276 */ /* 0x001fc80007800010 */
[----:B------:R-:W-:-:S04]  /*0920*/  FMNMX3 R5, R5, R17, R18, !PT ;  /* 0x0000001105057276 */ /* 0x000fc80007800012 */
[----:B------:R-:W-:Y:S01]  /*0930*/  FMNMX3 R16, R5, R19, R4, !PT ;  /* 0x0000001305107276 */ /* 0x000fe20007800004 */
[----:B------:R-:W-:Y:S06]  /*0940*/  @P2 BRA `(.L_x_10) ;  /* 0xfffffffc00b82947 */ /* 0x000fec000383ffff */
[----:B------:R-:W-:-:S12]  /*0950*/  UIADD3 UR4, UPT, UPT, UR4, 0x1, URZ ;  /* 0x0000000104047890 */ /* 0x000fd8000fffe0ff */
.L_x_9:
[----:B------:R-:W-:-:S13]  /*0960*/  ISETP.NE.AND P2, PT, R27, RZ, PT ;  /* 0x000000ff1b00720c */ /* 0x000fda0003f45270 */
[----:B------:R-:W-:Y:S05]  /*0970*/  @!P2 BRA `(.L_x_8) ;  /* 0x0000000000a0a947 */ /* 0x000fea0003800000 */
[----:B------:R-:W-:Y:S02]  /*0980*/  ISETP.GE.U32.AND P2, PT, R27, 0x8, PT ;  /* 0x000000081b00780c */ /* 0x000fe40003f46070 */
[----:B------:R-:W-:-:S04]  /*0990*/  LOP3.LUT R12, R22, 0x7, RZ, 0xc0, !PT ;  /* 0x00000007160c7812 */ /* 0x000fc800078ec0ff */
[----:B------:R-:W-:-:S07]  /*09a0*/  ISETP.NE.AND P3, PT, R12, RZ, PT ;  /* 0x000000ff0c00720c */ /* 0x000fce0003f65270 */
[----:B------:R-:W-:Y:S06]  /*09b0*/  @!P2 BRA `(.L_x_11) ;  /* 0x000000000038a947 */ /* 0x000fec0003800000 */
[----:B------:R-:W-:Y:S02]  /*09c0*/  ULEA UR6, UR4, UR5, 0x2 ;  /* 0x0000000504067291 */ /* 0x000fe4000f8e10ff */
[----:B------:R-:W-:-:S07]  /*09d0*/  UIADD3 UR4, UPT, UPT, UR4, 0x8, URZ ;  /* 0x0000000804047890 */ /* 0x000fce000fffe0ff */
[----:B------:R-:W-:Y:S04]  /*09e0*/  LDS R5, [UR6] ;  /* 0x00000006ff057984 */ /* 0x000fe80008000800 */
[----:B------:R-:W1:Y:S04]  /*09f0*/  LDS R4, [UR6+0x4] ;  /* 0x00000406ff047984 */ /* 0x000e680008000800 */
[----:B------:R-:W-:Y:S04]  /*0a00*/  LDS R7, [UR6+0x8] ;  /* 0x00000806ff077984 */ /* 0x000fe80008000800 */
[----:B------:R-:W2:Y:S04]  /*0a10*/  LDS R6, [UR6+0xc] ;  /* 0x00000c06ff067984 */ /* 0x000ea80008000800 */
[----:B------:R-:W-:Y:S04]  /*0a20*/  LDS R9, [UR6+0x10] ;  /* 0x00001006ff097984 */ /* 0x000fe80008000800 */
[----:B------:R-:W3:Y:S04]  /*0a30*/  LDS R8, [UR6+0x14] ;  /* 0x00001406ff087984 */ /* 0x000ee80008000800 */
[----:B------:R-:W-:Y:S04]  /*0a40*/  LDS R11, [UR6+0x18] ;  /* 0x00001806ff0b7984 */ /* 0x000fe80008000800 */
[----:B------:R-:W0:Y:S01]  /*0a50*/  LDS R10, [UR6+0x1c] ;  /* 0x00001c06ff0a7984 */ /* 0x000e220008000800 */
[----:B-1----:R-:W-:-:S04]  /*0a60*/  FMNMX3 R4, R16, R5, R4, !PT ;  /* 0x0000000510047276 */ /* 0x002fc80007800004 */
[----:B--2---:R-:W-:-:S04]  /*0a70*/  FMNMX3 R4, R4, R7, R6, !PT ;  /* 0x0000000704047276 */ /* 0x004fc80007800006 */
[----:B---3--:R-:W-:-:S04]  /*0a80*/  FMNMX3 R4, R4, R9, R8, !PT ;  /* 0x0000000904047276 */ /* 0x008fc80007800008 */
[----:B0-----:R-:W-:-:S07]  /*0a90*/  FMNMX3 R16, R4, R11, R10, !PT ;  /* 0x0000000b04107276 */ /* 0x001fce000780000a */
.L_x_11:
        /* <DEDUP_REMOVED lines=10> */
[----:B------:R-:W0:Y:S01]  /*0b40*/  LDS R6, [UR6+0xc] ;  /* 0x00000c06ff067984 */ /* 0x000e220008000800 */
[----:B-1----:R-:W-:-:S04]  /*0b50*/  FMNMX3 R4, R16, R5, R4, !PT ;  /* 0x0000000510047276 */ /* 0x002fc80007800004 */
[----:B0-----:R-:W-:-:S07]  /*0b60*/  FMNMX3 R16, R4, R7, R6, !PT ;  /* 0x0000000704107276 */ /* 0x001fce0007800006 */
.L_x_12:
[----:B------:R-:W-:Y:S05]  /*0b70*/  @!P3 BRA `(.L_x_8) ;  /* 0x000000000020b947 */ /* 0x000fea0003800000 */
[----:B------:R-:W-:Y:S01]  /*0b80*/  IADD3 R22, PT, PT, -R22, RZ, RZ ;  /* 0x000000ff16167210 */ /* 0x000fe20007ffe1ff */
[----:B------:R-:W-:-:S12]  /*0b90*/  ULEA UR4, UR4, UR5, 0x2 ;  /* 0x0000000504047291 */ /* 0x000fd8000f8e10ff */
.L_x_13:
[----:B------:R-:W0:Y:S01]  /*0ba0*/  LDS R5, [UR4] ;  /* 0x00000004ff057984 */ /* 0x000e220008000800 */
[----:B------:R-:W-:Y:S01]  /*0bb0*/  IADD3 R22, PT, PT, R22, 0x1, RZ ;  /* 0x0000000116167810 */ /* 0x000fe20007ffe0ff */
[----:B------:R-:W-:-:S03]  /*0bc0*/  UIADD3 UR4, UPT, UPT, UR4, 0x4, URZ ;  /* 0x0000000404047890 */ /* 0x000fc6000fffe0ff */
[----:B------:R-:W-:Y:S02]  /*0bd0*/  ISETP.NE.AND P2, PT, R22, RZ, PT ;  /* 0x000000ff1600720c */ /* 0x000fe40003f45270 */
[----:B0-----:R-:W-:-:S11]  /*0be0*/  FMNMX R16, R5, R16, !PT ;  /* 0x0000001005107209 */ /* 0x001fd60007800000 */
[----:B------:R-:W-:Y:S05]  /*0bf0*/  @P2 BRA `(.L_x_13) ;  /* 0xfffffffc00e82947 */ /* 0x000fea000383ffff */
.L_x_8:
[----:B------:R1:W-:Y:S02]  /*0c00*/  STS [UR5], R16 ;  /* 0x00000010ff007988 */ /* 0x0003e40008000805 */
.L_x_7:
[----:B------:R-:W-:Y:S05]  /*0c10*/  BSYNC.RECONVERGENT B0 ;  /* 0x0000000000007941 */ /* 0x000fea0003800200 */
.L_x_6:
[----:B------:R-:W-:Y:S01]  /*0c20*/  BAR.SYNC.DEFER_BLOCKING 0x0 ;  /* 0x0000000000007b1d */ /* 0x000fe20000010000 */
[C---:B------:R-:W-:Y:S01]  /*0c30*/  ISETP.GE.U32.AND P2, PT, R2.reuse, R3, PT ;  /* 0x000000030200720c */ /* 0x040fe20003f46070 */
[----:B01----:R-:W-:Y:S02]  /*0c40*/  HFMA2 R16, -RZ, RZ, 0, 0 ;  /* 0x00000000ff107431 */ /* 0x003fe400000001ff */
[----:B------:R-:W-:Y:S02]  /*0c50*/  IMAD.WIDE.U32 R26, R2, 0x4, R24 ;  /* 0x00000004021a7825 */ /* 0x000fe400078e0018 */
[----:B------:R-:W-:Y:S01]  /*0c60*/  BSSY.RECONVERGENT B0, `(.L_x_14) ;  /* 0x00000a1000007945 */ /* 0x000fe20003800200 */
[----:B------:R-:W0:Y:S07]  /*0c70*/  LDS R22, [UR5] ;  /* 0x00000005ff167984 */ /* 0x000e2e0008000800 */
[----:B------:R-:W-:Y:S05]  /*0c80*/  @P2 BRA `(.L_x_15) ;  /* 0x0000000800782947 */ /* 0x000fea0003800000 */
[----:B------:R-:W-:Y:S01]  /*0c90*/  SHF.L.U32 R12, R0, 0x2, RZ ;  /* 0x00000002000c7819 */ /* 0x000fe200000006ff */
[----:B------:R-:W-:Y:S01]  /*0ca0*/  BSSY.RECONVERGENT B1, `(.L_x_16) ;  /* 0x0000047000017945 */ /* 0x000fe20003800200 */
[----:B------:R-:W-:Y:S01]  /*0cb0*/  MOV R16, RZ ;  /* 0x000000ff00107202 */ /* 0x000fe20000000f00 */
[----:B------:R-:W-:Y:S01]  /*0cc0*/  IMAD.MOV.U32 R17, RZ, RZ, R2 ;  /* 0x000000ffff117224 */ /* 0x000fe200078e0002 */
[----:B------:R-:W1:Y:S01]  /*0cd0*/  I2F.U32.RP R9, R12 ;  /* 0x0000000c00097306 */ /* 0x000e620000209000 */
[-C--:B------:R-:W-:Y:S02]  /*0ce0*/  IADD3 R8, PT, PT, R2, R12.reuse, RZ ;  /* 0x0000000c02087210 */ /* 0x080fe40007ffe0ff */
[----:B------:R-:W-:Y:S02]  /*0cf0*/  IADD3 R11, PT, PT, RZ, -R12, RZ ;  /* 0x8000000cff0b7210 */ /* 0x000fe40007ffe0ff */
[----:B------:R-:W-:Y:S02]  /*0d00*/  ISETP.GE.U32.AND P2, PT, R8, R3, PT ;  /* 0x000000030800720c */ /* 0x000fe40003f46070 */
[----:B------:R-:W-:-:S02]  /*0d10*/  VIMNMX.U32 R7, PT, PT, R3, R8, !PT ;  /* 0x0000000803077248 */ /* 0x000fc40007fe0000 */
[----:B------:R-:W-:Y:S02]  /*0d20*/  SEL R6, RZ, 0x1, P2 ;  /* 0x00000001ff067807 */ /* 0x000fe40001000000 */
[----:B------:R-:W-:Y:S02]  /*0d30*/  ISETP.NE.U32.AND P4, PT, R12, RZ, PT ;  /* 0x000000ff0c00720c */ /* 0x000fe40003f85070 */
[----:B------:R-:W-:Y:S01]  /*0d40*/  IADD3 R7, PT, PT, R7, -R8, -R6 ;  /* 0x8000000807077210 */ /* 0x000fe20007ffe806 */
[----:B-1----:R-:W1:Y:S02]  /*0d50*/  MUFU.RCP R9, R9 ;  /* 0x0000000900097308 */ /* 0x002e640000001000 */
[----:B-1----:R-:W-:-:S06]  /*0d60*/  VIADD R4, R9, 0xffffffe ;  /* 0x0ffffffe09047836 */ /* 0x002fcc0000000000 */
[----:B------:R1:W2:Y:S02]  /*0d70*/  F2I.FTZ.U32.TRUNC.NTZ R5, R4 ;  /* 0x0000000400057305 */ /* 0x0002a4000021f000 */
[----:B-1----:R-:W-:Y:S01]  /*0d80*/  MOV R4, RZ ;  /* 0x000000ff00047202 */ /* 0x002fe20000000f00 */
[----:B--2---:R-:W-:-:S04]  /*0d90*/  IMAD R11, R11, R5, RZ ;  /* 0x000000050b0b7224 */ /* 0x004fc800078e02ff */
[----:B------:R-:W-:-:S06]  /*0da0*/  IMAD.HI.U32 R10, R5, R11, R4 ;  /* 0x0000000b050a7227 */ /* 0x000fcc00078e0004 */
[----:B------:R-:W-:-:S05]  /*0db0*/  IMAD.HI.U32 R5, R10, R7, RZ ;  /* 0x000000070a057227 */ /* 0x000fca00078e00ff */
[----:B------:R-:W-:-:S05]  /*0dc0*/  IADD3 R4, PT, PT, -R5, RZ, RZ ;  /* 0x000000ff05047210 */ /* 0x000fca0007ffe1ff */
        /* <DEDUP_REMOVED lines=9> */
[----:B------:R-:W-:Y:S02]  /*0e60*/  ISETP.NE.AND P3, PT, R5, RZ, PT ;  /* 0x000000ff0500720c */ /* 0x000fe40003f65270 */
[----:B------:R-:W-:-:S13]  /*0e70*/  ISETP.NE.U32.AND P2, PT, R4, 0x1, PT ;  /* 0x000000010400780c */ /* 0x000fda0003f45070 */
[----:B------:R-:W-:Y:S05]  /*0e80*/  @!P2 BRA `(.L_x_17) ;  /* 0x0000000000a0a947 */ /* 0x000fea0003800000 */
[----:B------:R-:W0:Y:S01]  /*0e90*/  LDG.E.128 R4, desc[UR8][R26.64] ;  /* 0x000000081a047981 */ /* 0x000e22000c1e1d00 */
[----:B------:R-:W-:Y:S01]  /*0ea0*/  HFMA2 R10, -RZ, RZ, 3.7421875, 0 ;  /* 0x437c0000ff0a7431 */ /* 0x000fe200000001ff */
[----:B------:R-:W-:Y:S01]  /*0eb0*/  MOV R9, 0x3bbb989d ;  /* 0x3bbb989d00097802 */ /* 0x000fe20000000f00 */
[C---:B0-----:R-:W-:Y:S01]  /*0ec0*/  FADD R16, -R22.reuse, R4 ;  /* 0x0000000416107221 */ /* 0x041fe20000000100 */
[C---:B------:R-:W-:Y:S01]  /*0ed0*/  FADD R14, -R22.reuse, R5 ;  /* 0x00000005160e7221 */ /* 0x040fe20000000100 */
[----:B------:R-:W-:Y:S02]  /*0ee0*/  FADD R6, -R22, R6 ;  /* 0x0000000616067221 */ /* 0x000fe40000000100 */
[-C--:B------:R-:W-:Y:S01]  /*0ef0*/  FFMA.SAT R11, R16, R9.reuse, 0.5 ;  /* 0x3f000000100b7423 */ /* 0x080fe20000002009 */
[-C--:B------:R-:W-:Y:S01]  /*0f00*/  FFMA.SAT R5, R14, R9.reuse, 0.5 ;  /* 0x3f0000000e057423 */ /* 0x080fe20000002009 */
[----:B------:R-:W-:Y:S02]  /*0f10*/  FFMA.SAT R15, R6, R9, 0.5 ;  /* 0x3f000000060f7423 */ /* 0x000fe40000002009 */
[-C--:B------:R-:W-:Y:S01]  /*0f20*/  FFMA.RM R4, R11, R10.reuse, 12582913 ;  /* 0x4b4000010b047423 */ /* 0x080fe2000000400a */
[----:B------:R-:W-:-:S03]  /*0f30*/  FFMA.RM R5, R5, R10, 12582913 ;  /* 0x4b40000105057423 */ /* 0x000fc6000000400a */
[C---:B------:R-:W-:Y:S01]  /*0f40*/  FADD R11, R4.reuse, -12583039 ;  /* 0xcb40007f040b7421 */ /* 0x040fe20000000000 */
[C---:B------:R-:W-:Y:S01]  /*0f50*/  FADD R13, R5.reuse, -12583039 ;  /* 0xcb40007f050d7421 */ /* 0x040fe20000000000 */
[----:B------:R-:W-:Y:S02]  /*0f60*/  SHF.L.U32 R4, R4, 0x17, RZ ;  /* 0x0000001704047819 */ /* 0x000fe400000006ff */
[----:B------:R-:W-:Y:S01]  /*0f70*/  FFMA R11, R16, 1.4426950216293334961, -R11 ;  /* 0x3fb8aa3b100b7823 */ /* 0x000fe2000000080b */
[----:B------:R-:W-:Y:S01]  /*0f80*/  FFMA R13, R14, 1.4426950216293334961, -R13 ;  /* 0x3fb8aa3b0e0d7823 */ /* 0x000fe2000000080d */
[----:B------:R-:W-:Y:S02]  /*0f90*/  SHF.L.U32 R5, R5, 0x17, RZ ;  /* 0x0000001705057819 */ /* 0x000fe400000006ff */
[----:B------:R-:W-:Y:S01]  /*0fa0*/  FFMA R11, R16, 1.925963033500011079e-08, R11 ;  /* 0x32a57060100b7823 */ /* 0x000fe2000000000b */
[----:B------:R-:W-:Y:S01]  /*0fb0*/  FADD R16, -R22, R7 ;  /* 0x0000000716107221 */ /* 0x000fe20000000100 */
[----:B------:R-:W-:-:S03]  /*0fc0*/  FFMA.RM R7, R15, R10, 12582913 ;  /* 0x4b4000010f077423 */ /* 0x000fc6000000400a */
[----:B------:R-:W-:Y:S01]  /*0fd0*/  FFMA.SAT R17, R16, R9, 0.5 ;  /* 0x3f00000010117423 */ /* 0x000fe20000002009 */
[----:B------:R-:W-:Y:S01]  /*0fe0*/  FADD R15, R7, -12583039 ;  /* 0xcb40007f070f7421 */ /* 0x000fe20000000000 */
[----:B------:R-:W-:Y:S01]  /*0ff0*/  FFMA R9, R14, 1.925963033500011079e-08, R13 ;  /* 0x32a570600e097823 */ /* 0x000fe2000000000d */
[----:B------:R-:W0:Y:S01]  /*1000*/  MUFU.EX2 R11, R11 ;  /* 0x0000000b000b7308 */ /* 0x000e220000000800 */
[----:B------:R-:W-:Y:S01]  /*1010*/  FFMA.RM R10, R17, R10, 12582913 ;  /* 0x4b400001110a7423 */ /* 0x000fe2000000400a */
[----:B------:R-:W-:Y:S01]  /*1020*/  FFMA R15, R6, 1.4426950216293334961, -R15 ;  /* 0x3fb8aa3b060f7823 */ /* 0x000fe2000000080f */
[----:B------:R-:W-:Y:S02]  /*1030*/  SHF.L.U32 R14, R7, 0x17, RZ ;  /* 0x00000017070e7819 */ /* 0x000fe400000006ff */
[----:B------:R-:W-:Y:S01]  /*1040*/  FADD R13, R10, -12583039 ;  /* 0xcb40007f0a0d7421 */ /* 0x000fe20000000000 */
[----:B------:R-:W-:Y:S01]  /*1050*/  FFMA R6, R6, 1.925963033500011079e-08, R15 ;  /* 0x32a5706006067823 */ /* 0x000fe2000000000f */
[----:B------:R-:W-:Y:S01]  /*1060*/  SHF.L.U32 R10, R10, 0x17, RZ ;  /* 0x000000170a0a7819 */ /* 0x000fe200000006ff */
[----:B------:R-:W1:Y:S01]  /*1070*/  MUFU.EX2 R9, R9 ;  /* 0x0000000900097308 */ /* 0x000e620000000800 */
[----:B------:R-:W-:Y:S01]  /*1080*/  FFMA R13, R16, 1.4426950216293334961, -R13 ;  /* 0x3fb8aa3b100d7823 */ /* 0x000fe2000000080d */
[----:B------:R-:W-:-:S03]  /*1090*/  MOV R17, R8 ;  /* 0x0000000800117202 */ /* 0x000fc60000000f00 */
[----:B------:R-:W-:-:S03]  /*10a0*/  FFMA R13, R16, 1.925963033500011079e-08, R13 ;  /* 0x32a57060100d7823 */ /* 0x000fc6000000000d */
[----:B------:R-:W2:Y:S01]  /*10b0*/  MUFU.EX2 R6, R6 ;  /* 0x0000000600067308 */ /* 0x000ea20000000800 */
[----:B0-----:R-:W-:-:S07]  /*10c0*/  FFMA R4, R4, R11, RZ ;  /* 0x0000000b04047223 */ /* 0x001fce00000000ff */
[----:B------:R-:W0:Y:S01]  /*10d0*/  MUFU.EX2 R13, R13 ;  /* 0x0000000d000d7308 */ /* 0x000e220000000800 */
[----:B-1----:R-:W-:-:S04]  /*10e0*/  FFMA R5, R5, R9, R4 ;  /* 0x0000000905057223 */ /* 0x002fc80000000004 */
[----:B--2---:R-:W-:-:S04]  /*10f0*/  FFMA R5, R14, R6, R5 ;  /* 0x000000060e057223 */ /* 0x004fc80000000005 */
[----:B0-----:R-:W-:-:S07]  /*1100*/  FFMA R16, R10, R13, R5 ;  /* 0x0000000d0a107223 */ /* 0x001fce0000000005 */
.L_x_17:
[----:B------:R-:W-:Y:S05]  /*1110*/  BSYNC.RECONVERGENT B1 ;  /* 0x0000000000017941 */ /* 0x000fea0003800200 */
.L_x_16:
[----:B------:R-:W-:Y:S05]  /*1120*/  @!P3 BRA `(.L_x_15) ;  /* 0x000000040050b947 */ /* 0x000fea0003800000 */
[-C--:B------:R-:W-:Y:S02]  /*1130*/  IADD3 R14, PT, PT, R12, R17.reuse, RZ ;  /* 0x000000110c0e7210 */ /* 0x080fe40007ffe0ff */
[----:B------:R-:W-:-:S07]  /*1140*/  MOV R13, R17 ;  /* 0x00000011000d7202 */ /* 0x000fce0000000f00 */
.L_x_18:
[----:B------:R-:W-:-:S06]  /*1150*/  IMAD.WIDE.U32 R4, R13, 0x4, R24 ;  /* 0x000000040d047825 */ /* 0x000fcc00078e0018 */
[----:B------:R-:W0:Y:S01]  /*1160*/  LDG.E.128 R4, desc[UR8][R4.64] ;  /* 0x0000000804047981 */ /* 0x000e22000c1e1d00 */
[----:B------:R-:W-:Y:S02]  /*1170*/  IMAD.MOV.U32 R15, RZ, RZ, 0x3bbb989d ;  /* 0x3bbb989dff0f7424 */ /* 0x000fe400078e00ff */
[C---:B0-----:R-:W-:Y:S01]  /*1180*/  FADD R8, -R22.reuse, R4 ;  /* 0x0000000416087221 */ /* 0x041fe20000000100 */
[----:B------:R-:W-:Y:S02]  /*1190*/  HFMA2 R4, -RZ, RZ, 3.7421875, 0 ;  /* 0x437c0000ff047431 */ /* 0x000fe400000001ff */
[----:B------:R-:W-:Y:S01]  /*11a0*/  FADD R28, -R22, R5 ;  /* 0x00000005161c7221 */ /* 0x000fe20000000100 */
[----:B------:R-:W-:-:S03]  /*11b0*/  FFMA.SAT R9, R8, R15, 0.5 ;  /* 0x3f00000008097423 */ /* 0x000fc6000000200f */
[----:B------:R-:W-:Y:S01]  /*11c0*/  FFMA.SAT R11, R28, R15, 0.5 ;  /* 0x3f0000001c0b7423 */ /* 0x000fe2000000200f */
[----:B------:R-:W-:-:S03]  /*11d0*/  FFMA.RM R18, R9, R4, 12582913 ;  /* 0x4b40000109127423 */ /* 0x000fc60000004004 */
[----:B------:R-:W-:Y:S01]  /*11e0*/  FFMA.RM R5, R11, R4, 12582913 ;  /* 0x4b4000010b057423 */ /* 0x000fe20000004004 */
[----:B------:R-:W-:-:S03]  /*11f0*/  FADD R9, R18, -12583039 ;  /* 0xcb40007f12097421 */ /* 0x000fc60000000000 */
[----:B------:R-:W-:Y:S01]  /*1200*/  FADD R11, R5, -12583039 ;  /* 0xcb40007f050b7421 */ /* 0x000fe20000000000 */
[----:B------:R-:W-:-:S03]  /*1210*/  FFMA R9, R8, 1.4426950216293334961, -R9 ;  /* 0x3fb8aa3b08097823 */ /* 0x000fc60000000809 */
[----:B------:R-:W-:Y:S01]  /*1220*/  FFMA R11, R28, 1.4426950216293334961, -R11 ;  /* 0x3fb8aa3b1c0b7823 */ /* 0x000fe2000000080b */
[----:B------:R-:W-:Y:S01]  /*1230*/  FFMA R19, R8, 1.925963033500011079e-08, R9 ;  /* 0x32a5706008137823 */ /* 0x000fe20000000009 */
[----:B------:R-:W-:-:S04]  /*1240*/  IMAD.WIDE.U32 R8, R14, 0x4, R24 ;  /* 0x000000040e087825 */ /* 0x000fc800078e0018 */
[----:B------:R-:W-:Y:S02]  /*1250*/  FFMA R28, R28, 1.925963033500011079e-08, R11 ;  /* 0x32a570601c1c7823 */ /* 0x000fe4000000000b */
[----:B------:R-:W2:Y:S01]  /*1260*/  LDG.E.128 R8, desc[UR8][R8.64] ;  /* 0x0000000808087981 */ /* 0x000ea2000c1e1d00 */
[----:B------:R-:W0:Y:S01]  /*1270*/  MUFU.EX2 R19, R19 ;  /* 0x0000001300137308 */ /* 0x000e220000000800 */
[----:B------:R-:W-:Y:S01]  /*1280*/  SHF.L.U32 R29, R18, 0x17, RZ ;  /* 0x00000017121d7819 */ /* 0x000fe200000006ff */
[----:B------:R-:W-:Y:S01]  /*1290*/  FADD R18, -R22, R6 ;  /* 0x0000000616127221 */ /* 0x000fe20000000100 */
[----:B------:R-:W-:Y:S01]  /*12a0*/  IADD3 R17, PT, PT, R12, R17, R12 ;  /* 0x000000110c117210 */ /* 0x000fe20007ffe00c */
[----:B------:R-:W-:-:S03]  /*12b0*/  IMAD.WIDE.U32 R24, R0, 0x20, R24 ;  /* 0x0000002000187825 */ /* 0x000fc600078e0018 */
[----:B------:R-:W-:Y:S01]  /*12c0*/  ISETP.GE.U32.AND P2, PT, R17, R3, PT ;  /* 0x000000031100720c */ /* 0x000fe20003f46070 */
[----:B------:R-:W1:Y:S01]  /*12d0*/  MUFU.EX2 R28, R28 ;  /* 0x0000001c001c7308 */ /* 0x000e620000000800 */
[----:B0-----:R-:W-:Y:S01]  /*12e0*/  FFMA R29, R29, R19, R16 ;  /* 0x000000131d1d7223 */ /* 0x001fe20000000010 */
[----:B------:R-:W-:-:S05]  /*12f0*/  SHF.L.U32 R16, R5, 0x17, RZ ;  /* 0x0000001705107819 */ /* 0x000fca00000006ff */
[----:B-1----:R-:W-:Y:S01]  /*1300*/  FFMA R5, R16, R28, R29 ;  /* 0x0000001c10057223 */ /* 0x002fe2000000001d */
[----:B------:R-:W-:Y:S01]  /*1310*/  FFMA.SAT R29, R18, R15, 0.5 ;  /* 0x3f000000121d7423 */ /* 0x000fe2000000200f */
[----:B------:R-:W-:-:S03]  /*1320*/  FADD R16, -R22, R7 ;  /* 0x0000000716107221 */ /* 0x000fc60000000100 */
[----:B------:R-:W-:Y:S01]  /*1330*/  FFMA.RM R6, R29, R4, 12582913 ;  /* 0x4b4000011d067423 */ /* 0x000fe20000004004 */
[----:B------:R-:W-:-:S03]  /*1340*/  FFMA.SAT R7, R16, R15, 0.5 ;  /* 0x3f00000010077423 */ /* 0x000fc6000000200f */
[----:B------:R-:W-:Y:S01]  /*1350*/  FADD R29, R6, -12583039 ;  /* 0xcb40007f061d7421 */ /* 0x000fe20000000000 */
[----:B------:R-:W-:-:S03]  /*1360*/  FFMA.RM R7, R7, R4, 12582913 ;  /* 0x4b40000107077423 */ /* 0x000fc60000004004 */
[----:B------:R-:W-:Y:S01]  /*1370*/  FFMA R29, R18, 1.4426950216293334961, -R29 ;  /* 0x3fb8aa3b121d7823 */ /* 0x000fe2000000081d */
[----:B------:R-:W-:-:S03]  /*1380*/  FADD R19, R7, -12583039 ;  /* 0xcb40007f07137421 */ /* 0x000fc60000000000 */
[----:B------:R-:W-:Y:S01]  /*1390*/  FFMA R18, R18, 1.925963033500011079e-08, R29 ;  /* 0x32a5706012127823 */ /* 0x000fe2000000001d */
[----:B------:R-:W-:-:S04]  /*13a0*/  FFMA R19, R16, 1.4426950216293334961, -R19 ;  /* 0x3fb8aa3b10137823 */ /* 0x000fc80000000813 */
[----:B------:R-:W-:Y:S01]  /*13b0*/  FFMA R28, R16, 1.925963033500011079e-08, R19 ;  /* 0x32a57060101c7823 */ /* 0x000fe20000000013 */
[----:B------:R-:W0:Y:S01]  /*13c0*/  MUFU.EX2 R18, R18 ;  /* 0x0000001200127308 */ /* 0x000e220000000800 */
[----:B------:R-:W-:-:S07]  /*13d0*/  SHF.L.U32 R16, R6, 0x17, RZ ;  /* 0x0000001706107819 */ /* 0x000fce00000006ff */
[----:B------:R-:W1:Y:S01]  /*13e0*/  MUFU.EX2 R6, R28 ;  /* 0x0000001c00067308 */ /* 0x000e620000000800 */
[----:B0-----:R-:W-:Y:S01]  /*13f0*/  FFMA R19, R16, R18, R5 ;  /* 0x0000001210137223 */ /* 0x001fe20000000005 */
[----:B------:R-:W-:-:S05]  /*1400*/  SHF.L.U32 R16, R7, 0x17, RZ ;  /* 0x0000001707107819 */ /* 0x000fca00000006ff */
[----:B-1----:R-:W-:Y:S01]  /*1410*/  FFMA R6, R16, R6, R19 ;  /* 0x0000000610067223 */ /* 0x002fe20000000013 */
[C---:B--2---:R-:W-:Y:S01]  /*1420*/  FADD R8, -R22.reuse, R8 ;  /* 0x0000000816087221 */ /* 0x044fe20000000100 */
[C---:B------:R-:W-:Y:S01]  /*1430*/  FADD R16, -R22.reuse, R9 ;  /* 0x0000000916107221 */ /* 0x040fe20000000100 */
[C---:B------:R-:W-:Y:S01]  /*1440*/  FADD R18, -R22.reuse, R10 ;  /* 0x0000000a16127221 */ /* 0x040fe20000000100 */
[----:B------:R-:W-:Y:S01]  /*1450*/  FADD R10, -R22, R11 ;  /* 0x0000000b160a7221 */ /* 0x000fe20000000100 */
[-C--:B------:R-:W-:Y:S01]  /*1460*/  FFMA.SAT R5, R8, R15.reuse, 0.5 ;  /* 0x3f00000008057423 */ /* 0x080fe2000000200f */
[----:B------:R-:W-:-:S03]  /*1470*/  FFMA.SAT R19, R16, R15, 0.5 ;  /* 0x3f00000010137423 */ /* 0x000fc6000000200f */
[----:B------:R-:W-:-:S04]  /*1480*/  FFMA.RM R5, R5, R4, 12582913 ;  /* 0x4b40000105057423 */ /* 0x000fc80000004004 */
[C---:B------:R-:W-:Y:S01]  /*1490*/  FADD R7, R5.reuse, -12583039 ;  /* 0xcb40007f05077421 */ /* 0x040fe20000000000 */
[----:B------:R-:W-:-:S03]  /*14a0*/  SHF.L.U32 R5, R5, 0x17, RZ ;  /* 0x0000001705057819 */ /* 0x000fc600000006ff */
[----:B------:R-:W-:-:S04]  /*14b0*/  FFMA R7, R8, 1.4426950216293334961, -R7 ;  /* 0x3fb8aa3b08077823 */ /* 0x000fc80000000807 */
[----:B------:R-:W-:Y:S01]  /*14c0*/  FFMA R9, R8, 1.925963033500011079e-08, R7 ;  /* 0x32a5706008097823 */ /* 0x000fe20000000007 */
[-C--:B------:R-:W-:Y:S01]  /*14d0*/  FFMA.RM R7, R19, R4.reuse, 12582913 ;  /* 0x4b40000113077423 */ /* 0x080fe20000004004 */
[-C--:B------:R-:W-:Y:S01]  /*14e0*/  FFMA.SAT R19, R18, R15.reuse, 0.5 ;  /* 0x3f00000012137423 */ /* 0x080fe2000000200f */
[----:B------:R-:W-:Y:S02]  /*14f0*/  FFMA.SAT R15, R10, R15, 0.5 ;  /* 0x3f0000000a0f7423 */ /* 0x000fe4000000200f */
[----:B------:R-:W-:Y:S01]  /*1500*/  FADD R11, R7, -12583039 ;  /* 0xcb40007f070b7421 */ /* 0x000fe20000000000 */
[-C--:B------:R-:W-:Y:S01]  /*1510*/  FFMA.RM R8, R19, R4.reuse, 12582913 ;  /* 0x4b40000113087423 */ /* 0x080fe20000004004 */
[----:B------:R-:W-:Y:S01]  /*1520*/  FFMA.RM R4, R15, R4, 12582913 ;  /* 0x4b4000010f047423 */ /* 0x000fe20000004004 */
[----:B------:R-:W0:Y:S01]  /*1530*/  MUFU.EX2 R9, R9 ;  /* 0x0000000900097308 */ /* 0x000e220000000800 */
[----:B------:R-:W-:Y:S01]  /*1540*/  FFMA R11, R16, 1.4426950216293334961, -R11 ;  /* 0x3fb8aa3b100b7823 */ /* 0x000fe2000000080b */
[----:B------:R-:W-:Y:S01]  /*1550*/  SHF.L.U32 R7, R7, 0x17, RZ ;  /* 0x0000001707077819 */ /* 0x000fe200000006ff */
[C---:B------:R-:W-:Y:S01]  /*1560*/  FADD R19, R4.reuse, -12583039 ;  /* 0xcb40007f04137421 */ /* 0x040fe20000000000 */
[----:B------:R-:W-:Y:S01]  /*1570*/  SHF.L.U32 R4, R4, 0x17, RZ ;  /* 0x0000001704047819 */ /* 0x000fe200000006ff */
[----:B------:R-:W-:Y:S01]  /*1580*/  FFMA R15, R16, 1.925963033500011079e-08, R11 ;  /* 0x32a57060100f7823 */ /* 0x000fe2000000000b */
[----:B------:R-:W-:Y:S01]  /*1590*/  FADD R11, R8, -12583039 ;  /* 0xcb40007f080b7421 */ /* 0x000fe20000000000 */
[----:B------:R-:W-:-:S03]  /*15a0*/  FFMA R19, R10, 1.4426950216293334961, -R19 ;  /* 0x3fb8aa3b0a137823 */ /* 0x000fc60000000813 */
[----:B------:R-:W-:Y:S01]  /*15b0*/  FFMA R11, R18, 1.4426950216293334961, -R11 ;  /* 0x3fb8aa3b120b7823 */ /* 0x000fe2000000080b */
[----:B------:R-:W1:Y:S01]  /*15c0*/  MUFU.EX2 R15, R15 ;  /* 0x0000000f000f7308 */ /* 0x000e620000000800 */
[----:B------:R-:W-:Y:S02]  /*15d0*/  FFMA R19, R10, 1.925963033500011079e-08, R19 ;  /* 0x32a570600a137823 */ /* 0x000fe40000000013 */
[----:B------:R-:W-:Y:S01]  /*15e0*/  FFMA R11, R18, 1.925963033500011079e-08, R11 ;  /* 0x32a57060120b7823 */ /* 0x000fe2000000000b */
[----:B0-----:R-:W-:Y:S01]  /*15f0*/  FFMA R6, R5, R9, R6 ;  /* 0x0000000905067223 */ /* 0x001fe20000000006 */
[----:B------:R-:W-:-:S03]  /*1600*/  SHF.L.U32 R5, R8, 0x17, RZ ;  /* 0x0000001708057819 */ /* 0x000fc600000006ff */
[----:B------:R-:W-:Y:S08]  /*1610*/  MUFU.EX2 R16, R19 ;  /* 0x0000001300107308 */ /* 0x000ff00000000800 */
[----:B------:R-:W0:Y:S01]  /*1620*/  MUFU.EX2 R11, R11 ;  /* 0x0000000b000b7308 */ /* 0x000e220000000800 */
[----:B-1----:R-:W-:-:S04]  /*1630*/  FFMA R6, R7, R15, R6 ;  /* 0x0000000f07067223 */ /* 0x002fc80000000006 */
[----:B0-----:R-:W-:-:S04]  /*1640*/  FFMA R5, R5, R11, R6 ;  /* 0x0000000b05057223 */ /* 0x001fc80000000006 */
[----:B------:R-:W-:Y:S01]  /*1650*/  FFMA R16, R4, R16, R5 ;  /* 0x0000001004107223 */ /* 0x000fe20000000005 */
[----:B------:R-:W-:Y:S06]  /*1660*/  @!P2 BRA `(.L_x_18) ;  /* 0xfffffff800b8a947 */ /* 0x000fec000383ffff */
.L_x_15:
[----:B------:R-:W-:Y:S05]  /*1670*/  BSYNC.RECONVERGENT B0 ;  /* 0x0000000000007941 */ /* 0x000fea0003800200 */
.L_x_14:
[----:B------:R-:W1:Y:S01]  /*1680*/  SHFL.DOWN PT, R5, R16, 0x10, 0x1f ;  /* 0x0a001f0010057f89 */ /* 0x000e6200000e0000 */
[----:B------:R-:W-:Y:S01]  /*1690*/  BSSY.RECONVERGENT B0, `(.L_x_19) ;  /* 0x0000064000007945 */ /* 0x000fe20003800200 */
[----:B-1----:R-:W-:-:S05]  /*16a0*/  FADD R5, R5, R16 ;  /* 0x0000001005057221 */ /* 0x002fca0000000000 */
[----:B------:R-:W1:Y:S02]  /*16b0*/  SHFL.DOWN PT, R4, R5, 0x8, 0x1f ;  /* 0x09001f0005047f89 */ /* 0x000e6400000e0000 */
[----:B-1----:R-:W-:-:S05]  /*16c0*/  FADD R4, R5, R4 ;  /* 0x0000000405047221 */ /* 0x002fca0000000000 */
[----:B------:R-:W1:Y:S02]  /*16d0*/  SHFL.DOWN PT, R7, R4, 0x4, 0x1f ;  /* 0x08801f0004077f89 */ /* 0x000e6400000e0000 */
[----:B-1----:R-:W-:-:S05]  /*16e0*/  FADD R7, R4, R7 ;  /* 0x0000000704077221 */ /* 0x002fca0000000000 */
[----:B------:R-:W1:Y:S02]  /*16f0*/  SHFL.DOWN PT, R6, R7, 0x2, 0x1f ;  /* 0x08401f0007067f89 */ /* 0x000e6400000e0000 */
[----:B-1----:R-:W-:-:S05]  /*1700*/  FADD R6, R7, R6 ;  /* 0x0000000607067221 */ /* 0x002fca0000000000 */
[----:B------:R-:W1:Y:S02]  /*1710*/  SHFL.DOWN PT, R9, R6, 0x1, 0x1f ;  /* 0x08201f0006097f89 */ /* 0x000e6400000e0000 */
[----:B-1----:R-:W-:-:S05]  /*1720*/  FADD R16, R6, R9 ;  /* 0x0000000906107221 */ /* 0x002fca0000000000 */
[----:B------:R1:W-:Y:S01]  /*1730*/  @!P0 STS [R23+UR5], R16 ;  /* 0x0000001017008988 */ /* 0x0003e20008000805 */
[----:B------:R-:W-:Y:S01]  /*1740*/  BAR.SYNC.DEFER_BLOCKING 0x0 ;  /* 0x0000000000007b1d */ /* 0x000fe20000010000 */
[----:B------:R-:W-:-:S04]  /*1750*/  ISETP.GE.U32.AND P0, PT, R0, 0x40, PT ;  /* 0x000000400000780c */ /* 0x000fc80003f06070 */
[----:B------:R-:W-:-:S13]  /*1760*/  ISETP.NE.OR P0, PT, R21, RZ, !P0 ;  /* 0x000000ff1500720c */ /* 0x000fda0004705670 */
[----:B-1----:R-:W-:Y:S05]  /*1770*/  @P0 BRA `(.L_x_20) ;  /* 0x0000000400540947 */ /* 0x002fea0003800000 */
        /* <DEDUP_REMOVED lines=8> */
[----:B------:R-:W-:-:S03]  /*1800*/  UMOV UR4, URZ ;  /* 0x000000ff00047c82 */ /* 0x000fc60008000000 */
[----:B------:R-:W-:-:S08]  /*1810*/  IMAD.MOV R23, RZ, RZ, -R23 ;  /* 0x000000ffff177224 */ /* 0x000fd000078e0a17 */
.L_x_22:
[----:B------:R-:W1:Y:S01]  /*1820*/  LDS.128 R4, [UR6+-0x20] ;  /* 0xffffe006ff047984 */ /* 0x000e620008000c00 */
[----:B------:R-:W-:Y:S01]  /*1830*/  IADD3 R23, PT, PT, R23, 0x10, RZ ;  /* 0x0000001017177810 */ /* 0x000fe20007ffe0ff */
[----:B------:R-:W-:Y:S02]  /*1840*/  UIADD3 UR4, UPT, UPT, UR4, 0x10, URZ ;  /* 0x0000001004047890 */ /* 0x000fe4000fffe0ff */
[----:B------:R-:W2:Y:S01]  /*1850*/  LDS.128 R8, [UR6+-0x10] ;  /* 0xfffff006ff087984 */ /* 0x000ea20008000c00 */
[----:B------:R-:W-:-:S03]  /*1860*/  ISETP.NE.AND P0, PT, R23, RZ, PT ;  /* 0x000000ff1700720c */ /* 0x000fc60003f05270 */
[----:B------:R-:W3:Y:S04]  /*1870*/  LDS.128 R12, [UR6] ;  /* 0x00000006ff0c7984 */ /* 0x000ee80008000c00 */
[----:B------:R-:W-:Y:S01]  /*1880*/  LDS R4, [UR6+0x20] ;  /* 0x00002006ff047984 */ /* 0x000fe20008000800 */
[----:B-1----:R-:W-:-:S03]  /*1890*/  FADD R5, R5, R16 ;  /* 0x0000001005057221 */ /* 0x002fc60000000000 */
[----:B------:R-:W1:Y:S01]  /*18a0*/  LDS.128 R16, [UR6+0x10] ;  /* 0x00001006ff107984 */ /* 0x000e620008000c00 */
[----:B------:R-:W-:Y:S01]  /*18b0*/  UIADD3 UR6, UPT, UPT, UR6, 0x40, URZ ;  /* 0x0000004006067890 */ /* 0x000fe2000fffe0ff */
[----:B------:R-:W-:-:S04]  /*18c0*/  FADD R6, R5, R6 ;  /* 0x0000000605067221 */ /* 0x000fc80000000000 */
[----:B------:R-:W-:-:S04]  /*18d0*/  FADD R7, R6, R7 ;  /* 0x0000000706077221 */ /* 0x000fc80000000000 */
[----:B--2---:R-:W-:-:S04]  /*18e0*/  FADD R8, R7, R8 ;  /* 0x0000000807087221 */ /* 0x004fc80000000000 */
[----:B------:R-:W-:-:S04]  /*18f0*/  FADD R9, R8, R9 ;  /* 0x0000000908097221 */ /* 0x000fc80000000000 */
[----:B------:R-:W-:-:S04]  /*1900*/  FADD R10, R9, R10 ;  /* 0x0000000a090a7221 */ /* 0x000fc80000000000 */
[----:B------:R-:W-:-:S04]  /*1910*/  FADD R11, R10, R11 ;  /* 0x0000000b0a0b7221 */ /* 0x000fc80000000000 */
[----:B---3--:R-:W-:-:S04]  /*1920*/  FADD R12, R11, R12 ;  /* 0x0000000c0b0c7221 */ /* 0x008fc80000000000 */
[----:B------:R-:W-:-:S04]  /*1930*/  FADD R13, R12, R13 ;  /* 0x0000000d0c0d7221 */ /* 0x000fc80000000000 */
[----:B------:R-:W-:-:S04]  /*1940*/  FADD R14, R13, R14 ;  /* 0x0000000e0d0e7221 */ /* 0x000fc80000000000 */
[----:B------:R-:W-:-:S04]  /*1950*/  FADD R15, R14, R15 ;  /* 0x0000000f0e0f7221 */ /* 0x000fc80000000000 */
[----:B-1----:R-:W-:-:S04]  /*1960*/  FADD R16, R15, R16 ;  /* 0x000000100f107221 */ /* 0x002fc80000000000 */
[----:B------:R-:W-:-:S04]  /*1970*/  FADD R17, R16, R17 ;  /* 0x0000001110117221 */ /* 0x000fc80000000000 */
[----:B------:R-:W-:-:S04]  /*1980*/  FADD R18, R17, R18 ;  /* 0x0000001211127221 */ /* 0x000fc80000000000 */
[----:B------:R-:W-:-:S04]  /*1990*/  FADD R19, R18, R19 ;  /* 0x0000001312137221 */ /* 0x000fc80000000000 */
[----:B------:R-:W-:Y:S01]  /*19a0*/  FADD R16, R19, R4 ;  /* 0x0000000413107221 */ /* 0x000fe20000000000 */
[----:B------:R-:W-:Y:S06]  /*19b0*/  @P0 BRA `(.L_x_22) ;  /* 0xfffffffc00980947 */ /* 0x000fec000383ffff */
[----:B------:R-:W-:-:S12]  /*19c0*/  UIADD3 UR4, UPT, UPT, UR4, 0x1, URZ ;  /* 0x0000000104047890 */ /* 0x000fd8000fffe0ff */
.L_x_21:
        /* <DEDUP_REMOVED lines=8> */
[----:B------:R-:W1:Y:S04]  /*1a50*/  LDS R5, [UR6] ;  /* 0x00000006ff057984 */ /* 0x000e680008000800 */
[----:B------:R-:W2:Y:S04]  /*1a60*/  LDS R4, [UR6+0x4] ;  /* 0x00000406ff047984 */ /* 0x000ea80008000800 */
[----:B------:R-:W3:Y:S04]  /*1a70*/  LDS R7, [UR6+0x8] ;  /* 0x00000806ff077984 */ /* 0x000ee80008000800 */
[----:B------:R-:W4:Y:S04]  /*1a80*/  LDS R9, [UR6+0xc] ;  /* 0x00000c06ff097984 */ /* 0x000f280008000800 */
[----:B------:R-:W5:Y:S04]  /*1a90*/  LDS R11, [UR6+0x10] ;  /* 0x00001006ff0b7984 */ /* 0x000f680008000800 */
[----:B------:R-:W0:Y:S04]  /*1aa0*/  LDS R13, [UR6+0x14] ;  /* 0x00001406ff0d7984 */ /* 0x000e280008000800 */
[----:B------:R-:W0:Y:S04]  /*1ab0*/  LDS R15, [UR6+0x18] ;  /* 0x00001806ff0f7984 */ /* 0x000e280008000800 */
[----:B------:R-:W0:Y:S01]  /*1ac0*/  LDS R17, [UR6+0x1c] ;  /* 0x00001c06ff117984 */ /* 0x000e220008000800 */
[----:B-1----:R-:W-:-:S04]  /*1ad0*/  FADD R5, R16, R5 ;  /* 0x0000000510057221 */ /* 0x002fc80000000000 */
[----:B--2---:R-:W-:-:S04]  /*1ae0*/  FADD R4, R5, R4 ;  /* 0x0000000405047221 */ /* 0x004fc80000000000 */
[----:B---3--:R-:W-:-:S04]  /*1af0*/  FADD R4, R4, R7 ;  /* 0x0000000704047221 */ /* 0x008fc80000000000 */
[----:B----4-:R-:W-:-:S04]  /*1b00*/  FADD R4, R4, R9 ;  /* 0x0000000904047221 */ /* 0x010fc80000000000 */
[----:B-----5:R-:W-:-:S04]  /*1b10*/  FADD R4, R4, R11 ;  /* 0x0000000b04047221 */ /* 0x020fc80000000000 */
[----:B0-----:R-:W-:-:S04]  /*1b20*/  FADD R4, R4, R13 ;  /* 0x0000000d04047221 */ /* 0x001fc80000000000 */
[----:B------:R-:W-:-:S04]  /*1b30*/  FADD R4, R4, R15 ;  /* 0x0000000f04047221 */ /* 0x000fc80000000000 */
[----:B------:R-:W-:-:S07]  /*1b40*/  FADD R16, R4, R17 ;  /* 0x0000001104107221 */ /* 0x000fce0000000000 */
.L_x_23:
        /* <DEDUP_REMOVED lines=10> */
[----:B------:R-:W4:Y:S01]  /*1bf0*/  LDS R10, [UR6+0xc] ;  /* 0x00000c06ff0a7984 */ /* 0x000f220008000800 */
[----:B-1----:R-:W-:-:S04]  /*1c00*/  FADD R5, R16, R5 ;  /* 0x0000000510057221 */ /* 0x002fc80000000000 */
[----:B--2---:R-:W-:-:S04]  /*1c10*/  FADD R5, R5, R6 ;  /* 0x0000000605057221 */ /* 0x004fc80000000000 */
[----:B---3--:R-:W-:-:S04]  /*1c20*/  FADD R5, R5, R8 ;  /* 0x0000000805057221 */ /* 0x008fc80000000000 */
[----:B----4-:R-:W-:-:S07]  /*1c30*/  FADD R16, R5, R10 ;  /* 0x0000000a05107221 */ /* 0x010fce0000000000 */
.L_x_24:
[----:B------:R-:W-:Y:S05]  /*1c40*/  @!P2 BRA `(.L_x_20) ;  /* 0x000000000020a947 */ /* 0x000fea0003800000 */
[----:B------:R-:W-:Y:S01]  /*1c50*/  IADD3 R4, PT, PT, -R4, RZ, RZ ;  /* 0x000000ff04047210 */ /* 0x000fe20007ffe1ff */
[----:B------:R-:W-:-:S12]  /*1c60*/  ULEA UR4, UR4, UR5, 0x2 ;  /* 0x0000000504047291 */ /* 0x000fd8000f8e10ff */
.L_x_25:
[----:B------:R-:W1:Y:S01]  /*1c70*/  LDS R5, [UR4] ;  /* 0x00000004ff057984 */ /* 0x000e620008000800 */
[----:B------:R-:W-:Y:S01]  /*1c80*/  IADD3 R4, PT, PT, R4, 0x1, RZ ;  /* 0x0000000104047810 */ /* 0x000fe20007ffe0ff */
[----:B------:R-:W-:-:S03]  /*1c90*/  UIADD3 UR4, UPT, UPT, UR4, 0x4, URZ ;  /* 0x0000000404047890 */ /* 0x000fc6000fffe0ff */
[----:B------:R-:W-:Y:S01]  /*1ca0*/  ISETP.NE.AND P0, PT, R4, RZ, PT ;  /* 0x000000ff0400720c */ /* 0x000fe20003f05270 */
[----:B-1----:R-:W-:-:S12]  /*1cb0*/  FADD R16, R5, R16 ;  /* 0x0000001005107221 */ /* 0x002fd80000000000 */
[----:B------:R-:W-:Y:S05]  /*1cc0*/  @P0 BRA `(.L_x_25) ;  /* 0xfffffffc00e80947 */ /* 0x000fea000383ffff */
.L_x_20:
[----:B------:R-:W-:Y:S05]  /*1cd0*/  BSYNC.RECONVERGENT B0 ;  /* 0x0000000000007941 */ /* 0x000fea0003800200 */
.L_x_19:
[----:B------:R-:W1:Y:S01]  /*1ce0*/  LDCU UR4, c[0x0][0x370] ;  /* 0x00006e00ff0477ac */ /* 0x000e620008000800 */
[----:B------:R-:W-:Y:S01]  /*1cf0*/  ISETP.GE.U32.AND P0, PT, R2, R3, PT ;  /* 0x000000030200720c */ /* 0x000fe20003f06070 */
[----:B-1----:R-:W-:-:S09]  /*1d00*/  UISETP.GT.U32.AND UP0, UPT, UR4, 0x1, UPT ;  /* 0x000000010400788c */ /* 0x002fd2000bf04070 */
[----:B------:R-:W-:Y:S05]  /*1d10*/  BRA.U UP0, `(.L_x_26) ;  /* 0x00000001000c7547 */ /* 0x000fea000b800000 */
[----:B------:R1:W-:Y:S01]  /*1d20*/  @!P1 STS [UR5], R16 ;  /* 0x00000010ff009988 */ /* 0x0003e20008000805 */
[----:B------:R-:W-:Y:S06]  /*1d30*/  BAR.SYNC.DEFER_BLOCKING 0x0 ;  /* 0x0000000000007b1d */ /* 0x000fec0000010000 */
[----:B------:R-:W2:Y:S02]  /*1d40*/  LDS R16, [UR5] ;  /* 0x00000005ff107984 */ /* 0x000ea40008000800 */
.L_x_26:
[----:B------:R-:W-:Y:S05]  /*1d50*/  @P0 EXIT ;  /* 0x000000000000094d */ /* 0x000fea0003800000 */
[----:B------:R-:W-:Y:S01]  /*1d60*/  SHF.L.U32 R8, R0, 0x2, RZ ;  /* 0x0000000200087819 */ /* 0x000fe200000006ff */
[----:B------:R-:W-:Y:S03]  /*1d70*/  BSSY.RECONVERGENT B2, `(.L_x_27) ;  /* 0x0000084000027945 */ /* 0x000fe60003800200 */
[----:B------:R-:W3:Y:S01]  /*1d80*/  I2F.U32.RP R6, R8 ;  /* 0x0000000800067306 */ /* 0x000ee20000209000 */
[-C--:B------:R-:W-:Y:S02]  /*1d90*/  IADD3 R18, PT, PT, R2, R8.reuse, RZ ;  /* 0x0000000802127210 */ /* 0x080fe40007ffe0ff */
[----:B------:R-:W-:Y:S02]  /*1da0*/  IADD3 R9, PT, PT, RZ, -R8, RZ ;  /* 0x80000008ff097210 */ /* 0x000fe40007ffe0ff */
[----:B------:R-:W-:Y:S02]  /*1db0*/  ISETP.GE.U32.AND P0, PT, R18, R3, PT ;  /* 0x000000031200720c */ /* 0x000fe40003f06070 */
[----:B------:R-:W-:-:S02]  /*1dc0*/  VIMNMX.U32 R7, PT, PT, R3, R18, !PT ;  /* 0x0000001203077248 */ /* 0x000fc40007fe0000 */
[----:B------:R-:W-:Y:S02]  /*1dd0*/  SEL R19, RZ, 0x1, P0 ;  /* 0x00000001ff137807 */ /* 0x000fe40000000000 */
[----:B------:R-:W-:Y:S02]  /*1de0*/  ISETP.NE.U32.AND P2, PT, R8, RZ, PT ;  /* 0x000000ff0800720c */ /* 0x000fe40003f45070 */
[----:B------:R-:W-:Y:S01]  /*1df0*/  IADD3 R7, PT, PT, R7, -R18, -R19 ;  /* 0x8000001207077210 */ /* 0x000fe20007ffe813 */
[----:B---3--:R-:W3:Y:S02]  /*1e00*/  MUFU.RCP R6, R6 ;  /* 0x0000000600067308 */ /* 0x008ee40000001000 */
[----:B---3--:R-:W-:-:S06]  /*1e10*/  IADD3 R4, PT, PT, R6, 0xffffffe, RZ ;  /* 0x0ffffffe06047810 */ /* 0x008fcc0007ffe0ff */
[----:B------:R3:W4:Y:S02]  /*1e20*/  F2I.FTZ.U32.TRUNC.NTZ R5, R4 ;  /* 0x0000000400057305 */ /* 0x000724000021f000 */
[----:B---3--:R-:W-:Y:S02]  /*1e30*/  HFMA2 R4, -RZ, RZ, 0, 0 ;  /* 0x00000000ff047431 */ /* 0x008fe400000001ff */
[----:B----4-:R-:W-:-:S04]  /*1e40*/  IMAD R9, R9, R5, RZ ;  /* 0x0000000509097224 */ /* 0x010fc800078e02ff */
[----:B------:R-:W-:-:S06]  /*1e50*/  IMAD.HI.U32 R6, R5, R9, R4 ;  /* 0x0000000905067227 */ /* 0x000fcc00078e0004 */
[----:B------:R-:W-:-:S05]  /*1e60*/  IMAD.HI.U32 R4, R6, R7, RZ ;  /* 0x0000000706047227 */ /* 0x000fca00078e00ff */
[----:B------:R-:W-:-:S05]  /*1e70*/  IADD3 R5, PT, PT, -R4, RZ, RZ ;  /* 0x000000ff04057210 */ /* 0x000fca0007ffe1ff */
[----:B------:R-:W-:-:S05]  /*1e80*/  IMAD R7, R8, R5, R7 ;  /* 0x0000000508077224 */ /* 0x000fca00078e0207 */
[----:B------:R-:W-:-:S13]  /*1e90*/  ISETP.GE.U32.AND P0, PT, R7, R8, PT ;  /* 0x000000080700720c */ /* 0x000fda0003f06070 */
[----:B------:R-:W-:Y:S01]  /*1ea0*/  @P0 IMAD.IADD R7, R7, 0x1, -R8 ;  /* 0x0000000107070824 */ /* 0x000fe200078e0a08 */
[----:B------:R-:W-:-:S04]  /*1eb0*/  @P0 IADD3 R4, PT, PT, R4, 0x1, RZ ;  /* 0x0000000104040810 */ /* 0x000fc80007ffe0ff */
[----:B------:R-:W-:-:S13]  /*1ec0*/  ISETP.GE.U32.AND P1, PT, R7, R8, PT ;  /* 0x000000080700720c */ /* 0x000fda0003f26070 */
[----:B------:R-:W-:Y:S02]  /*1ed0*/  @P1 IADD3 R4, PT, PT, R4, 0x1, RZ ;  /* 0x0000000104041810 */ /* 0x000fe40007ffe0ff */
[----:B------:R-:W-:-:S04]  /*1ee0*/  @!P2 LOP3.LUT R4, RZ, R8, RZ, 0x33, !PT ;  /* 0x00000008ff04a212 */ /* 0x000fc800078e33ff */
[----:B------:R-:W-:-:S04]  /*1ef0*/  IADD3 R19, PT, PT, R19, R4, RZ ;  /* 0x0000000413137210 */ /* 0x000fc80007ffe0ff */
[----:B------:R-:W-:-:S04]  /*1f00*/  LOP3.LUT R4, R19, 0x1, RZ, 0xc0, !PT ;  /* 0x0000000113047812 */ /* 0x000fc800078ec0ff */
[----:B------:R-:W-:-:S13]  /*1f10*/  ISETP.NE.U32.AND P0, PT, R4, 0x1, PT ;  /* 0x000000010400780c */ /* 0x000fda0003f05070 */
[----:B------:R-:W-:Y:S05]  /*1f20*/  @!P0 BRA `(.L_x_28) ;  /* 0x0000000400a08947 */ /* 0x000fea0003800000 */
[----:B------:R-:W0:Y:S01]  /*1f30*/  LDG.E.128 R4, desc[UR8][R26.64] ;  /* 0x000000081a047981 */ /* 0x000e22000c1e1d00 */
[----:B------:R-:W-:Y:S01]  /*1f40*/  MOV R9, 0x3bbb989d ;  /* 0x3bbb989d00097802 */ /* 0x000fe20000000f00 */
[----:B--2---:R-:W2:Y:S01]  /*1f50*/  MUFU.RCP R13, R16 ;  /* 0x00000010000d7308 */ /* 0x004ea20000001000 */
[----:B------:R-:W-:Y:S01]  /*1f60*/  MOV R10, 0x437c0000 ;  /* 0x437c0000000a7802 */ /* 0x000fe20000000f00 */
[----:B------:R-:W-:Y:S01]  /*1f70*/  BSSY.RECONVERGENT B3, `(.L_x_29) ;  /* 0x0000014000037945 */ /* 0x000fe20003800200 */
[----:B0-----:R-:W-:-:S04]  /*1f80*/  FADD R4, -R22, R4 ;  /* 0x0000000416047221 */ /* 0x001fc80000000100 */
[----:B------:R-:W-:-:S04]  /*1f90*/  FFMA.SAT R9, R4, R9, 0.5 ;  /* 0x3f00000004097423 */ /* 0x000fc80000002009 */
[----:B------:R-:W-:-:S04]  /*1fa0*/  FFMA.RM R9, R9, R10, 12582913 ;  /* 0x4b40000109097423 */ /* 0x000fc8000000400a */
[C---:B------:R-:W-:Y:S01]  /*1fb0*/  FADD R11, R9.reuse, -12583039 ;  /* 0xcb40007f090b7421 */ /* 0x040fe20000000000 */
[----:B------:R-:W-:-:S03]  /*1fc0*/  SHF.L.U32 R14, R9, 0x17, RZ ;  /* 0x00000017090e7819 */ /* 0x000fc600000006ff */
[----:B------:R-:W-:-:S04]  /*1fd0*/  FFMA R11, R4, 1.4426950216293334961, -R11 ;  /* 0x3fb8aa3b040b7823 */ /* 0x000fc8000000080b */
[----:B------:R-:W-:Y:S01]  /*1fe0*/  FFMA R11, R4, 1.925963033500011079e-08, R11 ;  /* 0x32a57060040b7823 */ /* 0x000fe2000000000b */
[----:B--2---:R-:W-:-:S04]  /*1ff0*/  FFMA R4, R13, -R16, 1 ;  /* 0x3f8000000d047423 */ /* 0x004fc80000000810 */
[----:B------:R-:W-:Y:S01]  /*2000*/  FFMA R13, R13, R4, R13 ;  /* 0x000000040d0d7223 */ /* 0x000fe2000000000d */
[----:B------:R-:W0:Y:S02]  /*2010*/  MUFU.EX2 R11, R11 ;  /* 0x0000000b000b7308 */ /* 0x000e240000000800 */
[----:B0-----:R-:W-:-:S06]  /*2020*/  FMUL R14, R14, R11 ;  /* 0x0000000b0e0e7220 */ /* 0x001fcc0000400000 */
[----:B------:R-:W0:Y:S01]  /*2030*/  FCHK P0, R14, R16 ;  /* 0x000000100e007302 */ /* 0x000e220000000000 */
[----:B------:R-:W-:-:S04]  /*2040*/  FFMA R9, R14, R13, RZ ;  /* 0x0000000d0e097223 */ /* 0x000fc800000000ff */
[----:B------:R-:W-:-:S04]  /*2050*/  FFMA R4, R9, -R16, R14 ;  /* 0x8000001009047223 */ /* 0x000fc8000000000e */
[----:B------:R-:W-:Y:S01]  /*2060*/  FFMA R4, R13, R4, R9 ;  /* 0x000000040d047223 */ /* 0x000fe20000000009 */
[----:B0-----:R-:W-:Y:S06]  /*2070*/  @!P0 BRA `(.L_x_30) ;  /* 0x00000000000c8947 */ /* 0x001fec0003800000 */
[----:B------:R-:W-:-:S07]  /*2080*/  MOV R13, 0x20a0 ;  /* 0x000020a0000d7802 */ /* 0x000fce0000000f00 */
[----:B-1----:R-:W-:Y:S05]  /*2090*/  CALL.REL.NOINC `($__internal_0_$__cuda_sm3x_div_rn_noftz_f32_slowpath) ;  /* 0x0000001000b87944 */ /* 0x002fea0003c00000 */
[----:B------:R-:W-:-:S07]  /*20a0*/  MOV R4, R9 ;  /* 0x0000000900047202 */ /* 0x000fce0000000f00 */
.L_x_30:
[----:B------:R-:W-:Y:S05]  /*20b0*/  BSYNC.RECONVERGENT B3 ;  /* 0x0000000000037941 */ /* 0x000fea0003800200 */
.L_x_29:
[----:B------:R-:W-:Y:S02]  /*20c0*/  HFMA2 R10, -RZ, RZ, 0.96630859375, -0.0022525787353515625 ;  /* 0x3bbb989dff0a7431 */ /* 0x000fe400000001ff */
[----:B------:R-:W-:Y:S01]  /*20d0*/  FADD R5, -R22, R5 ;  /* 0x0000000516057221 */ /* 0x000fe20000000100 */
[----:B------:R-:W-:Y:S01]  /*20e0*/  MOV R12, 0x437c0000 ;  /* 0x437c0000000c7802 */ /* 0x000fe20000000f00 */
[----:B------:R-:W0:Y:S01]  /*20f0*/  MUFU.RCP R11, R16 ;  /* 0x00000010000b7308 */ /* 0x000e220000001000 */
[----:B------:R-:W-:Y:S01]  /*2100*/  BSSY.RECONVERGENT B3, `(.L_x_31) ;  /* 0x0000013000037945 */ /* 0x000fe20003800200 */
[----:B------:R-:W-:-:S04]  /*2110*/  FFMA.SAT R9, R5, R10, 0.5 ;  /* 0x3f00000005097423 */ /* 0x000fc8000000200a */
[----:B------:R-:W-:-:S04]  /*2120*/  FFMA.RM R9, R9, R12, 12582913 ;  /* 0x4b40000109097423 */ /* 0x000fc8000000400c */
[C---:B------:R-:W-:Y:S01]  /*2130*/  FADD R10, R9.reuse, -12583039 ;  /* 0xcb40007f090a7421 */ /* 0x040fe20000000000 */
[----:B------:R-:W-:Y:S02]  /*2140*/  IMAD.SHL.U32 R9, R9, 0x800000, RZ ;  /* 0x0080000009097824 */ /* 0x000fe400078e00ff */
[----:B0-----:R-:W-:Y:S01]  /*2150*/  FFMA R12, R11, -R16, 1 ;  /* 0x3f8000000b0c7423 */ /* 0x001fe20000000810 */
[----:B------:R-:W-:-:S04]  /*2160*/  FFMA R10, R5, 1.4426950216293334961, -R10 ;  /* 0x3fb8aa3b050a7823 */ /* 0x000fc8000000080a */
[----:B------:R-:W-:Y:S01]  /*2170*/  FFMA R10, R5, 1.925963033500011079e-08, R10 ;  /* 0x32a57060050a7823 */ /* 0x000fe2000000000a */
[----:B------:R-:W-:-:S05]  /*2180*/  FFMA R5, R11, R12, R11 ;  /* 0x0000000c0b057223 */ /* 0x000fca000000000b */
        /* <DEDUP_REMOVED lines=10> */
.L_x_32:
[----:B------:R-:W-:Y:S05]  /*2230*/  BSYNC.RECONVERGENT B3 ;  /* 0x0000000000037941 */ /* 0x000fea0003800200 */
.L_x_31:
        /* <DEDUP_REMOVED lines=8> */
[----:B------:R-:W-:Y:S01]  /*22c0*/  SHF.L.U32 R9, R9, 0x17, RZ ;  /* 0x0000001709097819 */ /* 0x000fe200000006ff */
[----:B0-----:R-:W-:Y:S02]  /*22d0*/  FFMA R10, R13, -R16, 1 ;  /* 0x3f8000000d0a7423 */ /* 0x001fe40000000810 */
[----:B------:R-:W-:-:S04]  /*22e0*/  FFMA R11, R6, 1.4426950216293334961, -R11 ;  /* 0x3fb8aa3b060b7823 */ /* 0x000fc8000000080b */
[----:B------:R-:W-:-:S04]  /*22f0*/  FFMA R11, R6, 1.925963033500011079e-08, R11 ;  /* 0x32a57060060b7823 */ /* 0x000fc8000000000b */
[----:B------:R-:W0:Y:S02]  /*2300*/  MUFU.EX2 R6, R11 ;  /* 0x0000000b00067308 */ /* 0x000e240000000800 */
[----:B0-----:R-:W-:Y:S01]  /*2310*/  FMUL R14, R9, R6 ;  /* 0x00000006090e7220 */ /* 0x001fe20000400000 */
[----:B------:R-:W-:-:S05]  /*2320*/  FFMA R6, R13, R10, R13 ;  /* 0x0000000a0d067223 */ /* 0x000fca000000000d */
        /* <DEDUP_REMOVED lines=8> */
.L_x_34:
[----:B------:R-:W-:Y:S05]  /*23b0*/  BSYNC.RECONVERGENT B3 ;  /* 0x0000000000037941 */ /* 0x000fea0003800200 */
.L_x_33:
        /* <DEDUP_REMOVED lines=23> */
.L_x_36:
[----:B------:R-:W-:Y:S05]  /*2530*/  BSYNC.RECONVERGENT B3 ;  /* 0x0000000000037941 */ /* 0x000fea0003800200 */
.L_x_35:
[----:B------:R-:W0:Y:S01]  /*2540*/  LDCU.64 UR4, c[0x0][0x388] ;  /* 0x00007100ff0477ac */ /* 0x000e220008000a00 */
[----:B------:R-:W-:-:S05]  /*2550*/  IADD3 R2, P0, PT, R20, R2, RZ ;  /* 0x0000000214027210 */ /* 0x000fca0007f1e0ff */
[----:B------:R-:W-:Y:S01]  /*2560*/  IMAD.X R9, RZ, RZ, RZ, P0 ;  /* 0x000000ffff097224 */ /* 0x000fe200000e06ff */
[----:B0-----:R-:W-:-:S04]  /*2570*/  LEA R10, P0, R2, UR4, 0x2 ;  /* 0x00000004020a7c11 */ /* 0x001fc8000f8010ff */
[----:B------:R-:W-:Y:S02]  /*2580*/  LEA.HI.X R11, R2, UR5, R9, 0x2, P0 ;  /* 0x00000005020b7c11 */ /* 0x000fe400080f1409 */
[----:B------:R-:W-:-:S03]  /*2590*/  MOV R2, R18 ;  /* 0x0000001200027202 */ /* 0x000fc60000000f00 */
[----:B------:R3:W-:Y:S04]  /*25a0*/  STG.E.128 desc[UR8][R10.64], R4 ;  /* 0x000000040a007986 */ /* 0x0007e8000c101d08 */
.L_x_28:
[----:B------:R-:W-:Y:S05]  /*25b0*/  BSYNC.RECONVERGENT B2 ;  /* 0x0000000000027941 */ /* 0x000fea0003800200 */
.L_x_27:
[----:B------:R-:W-:-:S13]  /*25c0*/  ISETP.NE.AND P0, PT, R19, RZ, PT ;  /* 0x000000ff1300720c */ /* 0x000fda0003f05270 */
[----:B------:R-:W-:Y:S05]  /*25d0*/  @!P0 EXIT ;  /* 0x000000000000894d */ /* 0x000fea0003800000 */
[----:B------:R-:W4:Y:S01]  /*25e0*/  LDC.64 R24, c[0x0][0x380] ;  /* 0x0000e000ff187b82 */ /* 0x000f220000000a00 */
[----:B------:R-:W-:Y:S02]  /*25f0*/  IADD3 R21, PT, PT, R2, R8, RZ ;  /* 0x0000000802157210 */ /* 0x000fe40007ffe0ff */
[----:B------:R-:W-:Y:S02]  /*2600*/  SHF.L.U32 R18, R20, 0x2, RZ ;  /* 0x0000000214127819 */ /* 0x000fe400000006ff */
[----:B------:R-:W-:-:S03]  /*2610*/  SHF.R.U32.HI R19, RZ, 0x1e, R20 ;  /* 0x0000001eff137819 */ /* 0x000fc60000011614 */
[----:B------:R-:W5:Y:S01]  /*2620*/  LDC.64 R26, c[0x0][0x388] ;  /* 0x0000e200ff1a7b82 */ /* 0x000f620000000a00 */
[----:B----4-:R-:W-:-:S04]  /*2630*/  IMAD.WIDE.U32 R28, R2, 0x4, R24 ;  /* 0x00000004021c7825 */ /* 0x010fc800078e0018 */
[----:B------:R-:W-:-:S04]  /*2640*/  IMAD.WIDE.U32 R24, R21, 0x4, R24 ;  /* 0x0000000415187825 */ /* 0x000fc800078e0018 */
[----:B-----5:R-:W-:-:S04]  /*2650*/  IMAD.WIDE.U32 R20, R21, 0x4, R26 ;  /* 0x0000000415147825 */ /* 0x020fc800078e001a */
[----:B------:R-:W-:-:S07]  /*2660*/  IMAD.WIDE.U32 R26, R2, 0x4, R26 ;  /* 0x00000004021a7825 */ /* 0x000fce00078e001a */
.L_x_53:
[----:B---34-:R-:W-:-:S04]  /*2670*/  IADD3 R4, P0, PT, R28, R18, RZ ;  /* 0x000000121c047210 */ /* 0x018fc80007f1e0ff */
[----:B------:R-:W-:-:S06]  /*2680*/  IADD3.X R5, PT, PT, R29, R19, RZ, P0, !PT ;  /* 0x000000131d057210 */ /* 0x000fcc00007fe4ff */
[----:B------:R-:W0:Y:S01]  /*2690*/  LDG.E.128 R4, desc[UR8][R4.64] ;  /* 0x0000000804047981 */ /* 0x000e22000c1e1d00 */
[----:B------:R-:W-:Y:S01]  /*26a0*/  HFMA2 R10, -RZ, RZ, 0.96630859375, -0.0022525787353515625 ;  /* 0x3bbb989dff0a7431 */ /* 0x000fe200000001ff */
[----:B------:R-:W-:Y:S01]  /*26b0*/  MOV R11, 0x437c0000 ;  /* 0x437c0000000b7802 */ /* 0x000fe20000000f00 */
[----:B------:R-:W-:Y:S01]  /*26c0*/  BSSY.RECONVERGENT B2, `(.L_x_37) ;  /* 0x0000015000027945 */ /* 0x000fe20003800200 */
[----:B0-----:R-:W-:-:S04]  /*26d0*/  FADD R9, -R22, R4 ;  /* 0x0000000416097221 */ /* 0x001fc80000000100 */
[----:B------:R-:W-:-:S04]  /*26e0*/  FFMA.SAT R10, R9, R10, 0.5 ;  /* 0x3f000000090a7423 */ /* 0x000fc8000000200a */
[----:B------:R-:W-:Y:S02]  /*26f0*/  FFMA.RM R10, R10, R11, 12582913 ;  /* 0x4b4000010a0a7423 */ /* 0x000fe4000000400b */
[----:B--2---:R-:W0:Y:S02]  /*2700*/  MUFU.RCP R11, R16 ;  /* 0x00000010000b7308 */ /* 0x004e240000001000 */
[C---:B------:R-:W-:Y:S01]  /*2710*/  FADD R12, R10.reuse, -12583039 ;  /* 0xcb40007f0a0c7421 */ /* 0x040fe20000000000 */
[----:B------:R-:W-:-:S03]  /*2720*/  SHF.L.U32 R10, R10, 0x17, RZ ;  /* 0x000000170a0a7819 */ /* 0x000fc600000006ff */
[----:B------:R-:W-:-:S04]  /*2730*/  FFMA R12, R9, 1.4426950216293334961, -R12 ;  /* 0x3fb8aa3b090c7823 */ /* 0x000fc8000000080c */
[----:B------:R-:W-:-:S04]  /*2740*/  FFMA R12, R9, 1.925963033500011079e-08, R12 ;  /* 0x32a57060090c7823 */ /* 0x000fc8000000000c */
[----:B------:R-:W2:Y:S01]  /*2750*/  MUFU.EX2 R9, R12 ;  /* 0x0000000c00097308 */ /* 0x000ea20000000800 */
[----:B0-----:R-:W-:-:S04]  /*2760*/  FFMA R4, R11, -R16, 1 ;  /* 0x3f8000000b047423 */ /* 0x001fc80000000810 */
[----:B------:R-:W-:Y:S01]  /*2770*/  FFMA R4, R11, R4, R11 ;  /* 0x000000040b047223 */ /* 0x000fe2000000000b */
[----:B--2---:R-:W-:-:S04]  /*2780*/  FMUL R14, R10, R9 ;  /* 0x000000090a0e7220 */ /* 0x004fc80000400000 */
        /* <DEDUP_REMOVED lines=8> */
.L_x_38:
[----:B------:R-:W-:Y:S05]  /*2810*/  BSYNC.RECONVERGENT B2 ;  /* 0x0000000000027941 */ /* 0x000fea0003800200 */
.L_x_37:
[----:B------:R-:W-:Y:S02]  /*2820*/  HFMA2 R10, -RZ, RZ, 0.96630859375, -0.0022525787353515625 ;  /* 0x3bbb989dff0a7431 */ /* 0x000fe400000001ff */
[----:B------:R-:W-:Y:S01]  /*2830*/  FADD R5, -R22, R5 ;  /* 0x0000000516057221 */ /* 0x000fe20000000100 */
[----:B------:R-:W-:Y:S01]  /*2840*/  IMAD.MOV.U32 R12, RZ, RZ, 0x437c0000 ;  /* 0x437c0000ff0c7424 */ /* 0x000fe200078e00ff */
        /* <DEDUP_REMOVED lines=20> */
.L_x_40:
[----:B------:R-:W-:Y:S05]  /*2990*/  BSYNC.RECONVERGENT B2 ;  /* 0x0000000000027941 */ /* 0x000fea0003800200 */
.L_x_39:
        /* <DEDUP_REMOVED lines=23> */
.L_x_42:
[----:B------:R-:W-:Y:S05]  /*2b10*/  BSYNC.RECONVERGENT B2 ;  /* 0x0000000000027941 */ /* 0x000fea0003800200 */
.L_x_41:
        /* <DEDUP_REMOVED lines=22> */
[----:B------:R-:W-:-:S07]  /*2c80*/  IMAD.MOV.U32 R7, RZ, RZ, R9 ;  /* 0x000000ffff077224 */ /* 0x000fce00078e0009 */
.L_x_44:
[----:B------:R-:W-:Y:S05]  /*2c90*/  BSYNC.RECONVERGENT B2 ;  /* 0x0000000000027941 */ /* 0x000fea0003800200 */
.L_x_43:
[-C--:B------:R-:W-:Y:S02]  /*2ca0*/  IADD3 R12, P0, PT, R26, R18.reuse, RZ ;  /* 0x000000121a0c7210 */ /* 0x080fe40007f1e0ff */
[----:B------:R-:W-:Y:S02]  /*2cb0*/  IADD3 R10, P1, PT, R24, R18, RZ ;  /* 0x00000012180a7210 */ /* 0x000fe40007f3e0ff */
[-C--:B------:R-:W-:Y:S02]  /*2cc0*/  IADD3.X R13, PT, PT, R27, R19.reuse, RZ, P0, !PT ;  /* 0x000000131b0d7210 */ /* 0x080fe400007fe4ff */
[----:B------:R-:W-:-:S03]  /*2cd0*/  IADD3.X R11, PT, PT, R25, R19, RZ, P1, !PT ;  /* 0x00000013190b7210 */ /* 0x000fc60000ffe4ff */
[----:B------:R0:W-:Y:S04]  /*2ce0*/  STG.E.128 desc[UR8][R12.64], R4 ;  /* 0x000000040c007986 */ /* 0x0001e8000c101d08 */
[----:B0-----:R-:W2:Y:S01]  /*2cf0*/  LDG.E.128 R4, desc[UR8][R10.64] ;  /* 0x000000080a047981 */ /* 0x001ea2000c1e1d00 */
[----:B------:R-:W-:Y:S01]  /*2d00*/  HFMA2 R14, -RZ, RZ, 0.96630859375, -0.0022525787353515625 ;  /* 0x3bbb989dff0e7431 */ /* 0x000fe200000001ff */
[----:B------:R-:W-:Y:S01]  /*2d10*/  MOV R15, 0x437c0000 ;  /* 0x437c0000000f7802 */ /* 0x000fe20000000f00 */
[----:B------:R-:W0:Y:S01]  /*2d20*/  MUFU.RCP R17, R16 ;  /* 0x0000001000117308 */ /* 0x000e220000001000 */
[----:B------:R-:W-:Y:S01]  /*2d30*/  BSSY.RECONVERGENT B2, `(.L_x_45) ;  /* 0x0000014000027945 */ /* 0x000fe20003800200 */
[----:B--2---:R-:W-:Y:S01]  /*2d40*/  FADD R9, -R22, R4 ;  /* 0x0000000416097221 */ /* 0x004fe20000000100 */
[----:B0-----:R-:W-:-:S03]  /*2d50*/  FFMA R4, R17, -R16, 1 ;  /* 0x3f80000011047423 */ /* 0x001fc60000000810 */
[----:B------:R-:W-:Y:S01]  /*2d60*/  FFMA.SAT R14, R9, R14, 0.5 ;  /* 0x3f000000090e7423 */ /* 0x000fe2000000200e */
[----:B------:R-:W-:-:S03]  /*2d70*/  FFMA R4, R17, R4, R17 ;  /* 0x0000000411047223 */ /* 0x000fc60000000011 */
[----:B------:R-:W-:-:S04]  /*2d80*/  FFMA.RM R14, R14, R15, 12582913 ;  /* 0x4b4000010e0e7423 */ /* 0x000fc8000000400f */
[C---:B------:R-:W-:Y:S01]  /*2d90*/  FADD R15, R14.reuse, -12583039 ;  /* 0xcb40007f0e0f7421 */ /* 0x040fe20000000000 */
[----:B------:R-:W-:-:S03]  /*2da0*/  SHF.L.U32 R14, R14, 0x17, RZ ;  /* 0x000000170e0e7819 */ /* 0x000fc600000006ff */
[----:B------:R-:W-:-:S04]  /*2db0*/  FFMA R15, R9, 1.4426950216293334961, -R15 ;  /* 0x3fb8aa3b090f7823 */ /* 0x000fc8000000080f */
[----:B------:R-:W-:-:S06]  /*2dc0*/  FFMA R15, R9, 1.925963033500011079e-08, R15 ;  /* 0x32a57060090f7823 */ /* 0x000fcc000000000f */
        /* <DEDUP_REMOVED lines=10> */
.L_x_46:
[----:B------:R-:W-:Y:S05]  /*2e70*/  BSYNC.RECONVERGENT B2 ;  /* 0x0000000000027941 */ /* 0x000fea0003800200 */
.L_x_45:
        /* <DEDUP_REMOVED lines=23> */
.L_x_48:
[----:B------:R-:W-:Y:S05]  /*2ff0*/  BSYNC.RECONVERGENT B2 ;  /* 0x0000000000027941 */ /* 0x000fea0003800200 */
.L_x_47:
        /* <DEDUP_REMOVED lines=23> */
.L_x_50:
[----:B------:R-:W-:Y:S05]  /*3170*/  BSYNC.RECONVERGENT B2 ;  /* 0x0000000000027941 */ /* 0x000fea0003800200 */
.L_x_49:
        /* <DEDUP_REMOVED lines=23> */
.L_x_52:
[----:B------:R-:W-:Y:S05]  /*32f0*/  BSYNC.RECONVERGENT B2 ;  /* 0x0000000000027941 */ /* 0x000fea0003800200 */
.L_x_51:
[----:B------:R-:W-:Y:S02]  /*3300*/  IADD3 R10, P0, PT, R20, R18, RZ ;  /* 0x00000012140a7210 */ /* 0x000fe40007f1e0ff */
[----:B------:R-:W-:Y:S02]  /*3310*/  IADD3 R2, PT, PT, R8, R2, R8 ;  /* 0x0000000208027210 */ /* 0x000fe40007ffe008 */
[----:B------:R-:W-:Y:S01]  /*3320*/  IADD3.X R11, PT, PT, R21, R19, RZ, P0, !PT ;  /* 0x00000013150b7210 */ /* 0x000fe200007fe4ff */
[----:B------:R-:W-:Y:S01]  /*3330*/  IMAD.WIDE.U32 R18, R0, 0x20, R18 ;  /* 0x0000002000127825 */ /* 0x000fe200078e0012 */
[----:B------:R-:W-:-:S03]  /*3340*/  ISETP.GE.U32.AND P0, PT, R2, R3, PT ;  /* 0x000000030200720c */ /* 0x000fc60003f06070 */
[----:B------:R4:W-:Y:S10]  /*3350*/  STG.E.128 desc[UR8][R10.64], R4 ;  /* 0x000000040a007986 */ /* 0x0009f4000c101d08 */
[----:B------:R-:W-:Y:S05]  /*3360*/  @!P0 BRA `(.L_x_53) ;  /* 0xfffffff000c08947 */ /* 0x000fea000383ffff */
[----:B------:R-:W-:Y:S05]  /*3370*/  EXIT ;  /* 0x000000000000794d */ /* 0x000fea0003800000 */
        .weak           $__internal_0_$__cuda_sm3x_div_rn_noftz_f32_slowpath
        .type           $__internal_0_$__cuda_sm3x_div_rn_noftz_f32_slowpath,@function
        .size           $__internal_0_$__cuda_sm3x_div_rn_noftz_f32_slowpath,(.L_x_66 - $__internal_0_$__cuda_sm3x_div_rn_noftz_f32_slowpath)
$__internal_0_$__cuda_sm3x_div_rn_noftz_f32_slowpath:
[----:B------:R-:W-:Y:S01]  /*3380*/  SHF.R.U32.HI R9, RZ, 0x17, R16 ;  /* 0x00000017ff097819 */ /* 0x000fe20000011610 */
[----:B------:R-:W-:Y:S01]  /*3390*/  BSSY.RECONVERGENT B0, `(.L_x_54) ;  /* 0x0000064000007945 */ /* 0x000fe20003800200 */
[----:B------:R-:W-:Y:S02]  /*33a0*/  SHF.R.U32.HI R11, RZ, 0x17, R14 ;  /* 0x00000017ff0b7819 */ /* 0x000fe4000001160e */
[----:B------:R-:W-:Y:S02]  /*33b0*/  LOP3.LUT R9, R9, 0xff, RZ, 0xc0, !PT ;  /* 0x000000ff09097812 */ /* 0x000fe400078ec0ff */
[----:B------:R-:W-:Y:S02]  /*33c0*/  LOP3.LUT R11, R11, 0xff, RZ, 0xc0, !PT ;  /* 0x000000ff0b0b7812 */ /* 0x000fe400078ec0ff */
[----:B------:R-:W-:Y:S01]  /*33d0*/  MOV R17, R16 ;  /* 0x0000001000117202 */ /* 0x000fe20000000f00 */
[----:B------:R-:W-:Y:S01]  /*33e0*/  VIADD R10, R9, 0xffffffff ;  /* 0xffffffff090a7836 */ /* 0x000fe20000000000 */
[----:B------:R-:W-:-:S04]  /*33f0*/  IADD3 R12, PT, PT, R11, -0x1, RZ ;  /* 0xffffffff0b0c7810 */ /* 0x000fc80007ffe0ff */
[----:B------:R-:W-:-:S04]  /*3400*/  ISETP.GT.U32.AND P0, PT, R10, 0xfd, PT ;  /* 0x000000fd0a00780c */ /* 0x000fc80003f04070 */
[----:B------:R-:W-:-:S13]  /*3410*/  ISETP.GT.U32.OR P0, PT, R12, 0xfd, P0 ;  /* 0x000000fd0c00780c */ /* 0x000fda0000704470 */
[----:B------:R-:W-:Y:S01]  /*3420*/  @!P0 MOV R15, RZ ;  /* 0x000000ff000f8202 */ /* 0x000fe20000000f00 */
[----:B------:R-:W-:Y:S06]  /*3430*/  @!P0 BRA `(.L_x_55) ;  /* 0x00000000005c8947 */ /* 0x000fec0003800000 */
[----:B------:R-:W-:Y:S02]  /*3440*/  FSETP.GTU.FTZ.AND P0, PT, |R14|, +INF , PT ;  /* 0x7f8000000e00780b */ /* 0x000fe40003f1c200 */
[----:B------:R-:W-:-:S04]  /*3450*/  FSETP.GTU.FTZ.AND P1, PT, |R16|, +INF , PT ;  /* 0x7f8000001000780b */ /* 0x000fc80003f3c200 */
[----:B------:R-:W-:-:S13]  /*3460*/  PLOP3.LUT P0, PT, P0, P1, PT, 0xf8, 0x8f ;  /* 0x00000000008f781c */ /* 0x000fda0000703f70 */
[----:B------:R-:W-:Y:S05]  /*3470*/  @P0 BRA `(.L_x_56) ;  /* 0x0000000400500947 */ /* 0x000fea0003800000 */
[----:B------:R-:W-:-:S13]  /*3480*/  LOP3.LUT P0, RZ, R17, 0x7fffffff, R14, 0xc8, !PT ;  /* 0x7fffffff11ff7812 */ /* 0x000fda000780c80e */
[----:B------:R-:W-:Y:S05]  /*3490*/  @!P0 BRA `(.L_x_57) ;  /* 0x0000000400408947 */ /* 0x000fea0003800000 */
[----:B------:R-:W-:Y:S02]  /*34a0*/  FSETP.NEU.FTZ.AND P1, PT, |R14|, +INF , PT ;  /* 0x7f8000000e00780b */ /* 0x000fe40003f3d200 */
[----:B------:R-:W-:Y:S02]  /*34b0*/  FSETP.NEU.FTZ.AND P2, PT, |R16|, +INF , PT ;  /* 0x7f8000001000780b */ /* 0x000fe40003f5d200 */
[----:B------:R-:W-:-:S11]  /*34c0*/  FSETP.NEU.FTZ.AND P0, PT, |R14|, +INF , PT ;  /* 0x7f8000000e00780b */ /* 0x000fd60003f1d200 */
[----:B------:R-:W-:Y:S05]  /*34d0*/  @!P2 BRA !P1, `(.L_x_57) ;  /* 0x000000040030a947 */ /* 0x000fea0004800000 */
[----:B------:R-:W-:-:S04]  /*34e0*/  LOP3.LUT P1, RZ, R14, 0x7fffffff, RZ, 0xc0, !PT ;  /* 0x7fffffff0eff7812 */ /* 0x000fc8000782c0ff */
[----:B------:R-:W-:-:S13]  /*34f0*/  PLOP3.LUT P1, PT, P2, P1, PT, 0x2f, 0xf2 ;  /* 0x0000000000f2781c */ /* 0x000fda0001722577 */
[----:B------:R-:W-:Y:S05]  /*3500*/  @P1 BRA `(.L_x_58) ;  /* 0x00000004001c1947 */ /* 0x000fea0003800000 */
[----:B------:R-:W-:-:S04]  /*3510*/  LOP3.LUT P1, RZ, R17, 0x7fffffff, RZ, 0xc0, !PT ;  /* 0x7fffffff11ff7812 */ /* 0x000fc8000782c0ff */
[----:B------:R-:W-:-:S13]  /*3520*/  PLOP3.LUT P0, PT, P0, P1, PT, 0x2f, 0xf2 ;  /* 0x0000000000f2781c */ /* 0x000fda0000702577 */
[----:B------:R-:W-:Y:S05]  /*3530*/  @P0 BRA `(.L_x_59) ;  /* 0x0000000400040947 */ /* 0x000fea0003800000 */
[----:B------:R-:W-:Y:S02]  /*3540*/  ISETP.GE.AND P0, PT, R12, RZ, PT ;  /* 0x000000ff0c00720c */ /* 0x000fe40003f06270 */
[----:B------:R-:W-:-:S11]  /*3550*/  ISETP.GE.AND P1, PT, R10, RZ, PT ;  /* 0x000000ff0a00720c */ /* 0x000fd60003f26270 */
[----:B------:R-:W-:Y:S01]  /*3560*/  @P0 MOV R15, RZ ;  /* 0x000000ff000f0202 */ /* 0x000fe20000000f00 */
[----:B------:R-:W-:Y:S01]  /*3570*/  @!P0 FFMA R14, R14, 1.84467440737095516160e+19, RZ ;  /* 0x5f8000000e0e8823 */ /* 0x000fe200000000ff */
[----:B------:R-:W-:Y:S01]  /*3580*/  @!P0 MOV R15, 0xffffffc0 ;  /* 0xffffffc0000f8802 */ /* 0x000fe20000000f00 */
[----:B------:R-:W-:-:S03]  /*3590*/  @!P1 FFMA R17, R16, 1.84467440737095516160e+19, RZ ;  /* 0x5f80000010119823 */ /* 0x000fc600000000ff */
[----:B------:R-:W-:-:S07]  /*35a0*/  @!P1 IADD3 R15, PT, PT, R15, 0x40, RZ ;  /* 0x000000400f0f9810 */ /* 0x000fce0007ffe0ff */
.L_x_55:
[----:B------:R-:W-:Y:S01]  /*35b0*/  LEA R12, R9, 0xc0800000, 0x17 ;  /* 0xc0800000090c7811 */ /* 0x000fe200078eb8ff */
[----:B------:R-:W-:Y:S01]  /*35c0*/  BSSY.RECONVERGENT B1, `(.L_x_60) ;  /* 0x0000036000017945 */ /* 0x000fe20003800200 */
[----:B------:R-:W-:Y:S02]  /*35d0*/  IADD3 R11, PT, PT, R11, -0x7f, RZ ;  /* 0xffffff810b0b7810 */ /* 0x000fe40007ffe0ff */
[----:B------:R-:W-:-:S04]  /*35e0*/  IADD3 R12, PT, PT, -R12, R17, RZ ;  /* 0x000000110c0c7210 */ /* 0x000fc80007ffe1ff */
[----:B------:R0:W1:Y:S02]  /*35f0*/  MUFU.RCP R10, R12 ;  /* 0x0000000c000a7308 */ /* 0x0000640000001000 */
[----:B0-----:R-:W-:-:S04]  /*3600*/  FADD.FTZ R12, -R12, -RZ ;  /* 0x800000ff0c0c7221 */ /* 0x001fc80000010100 */
[----:B-1----:R-:W-:-:S04]  /*3610*/  FFMA R17, R10, R12, 1 ;  /* 0x3f8000000a117423 */ /* 0x002fc8000000000c */
[----:B------:R-:W-:Y:S01]  /*3620*/  FFMA R10, R10, R17, R10 ;  /* 0x000000110a0a7223 */ /* 0x000fe2000000000a */
[C---:B------:R-:W-:Y:S01]  /*3630*/  IMAD R17, R11.reuse, -0x800000, R14 ;  /* 0xff8000000b117824 */ /* 0x040fe200078e020e */
[----:B------:R-:W-:-:S03]  /*3640*/  IADD3 R14, PT, PT, R11, 0x7f, -R9 ;  /* 0x0000007f0b0e7810 */ /* 0x000fc60007ffe809 */
[----:B------:R-:W-:Y:S01]  /*3650*/  FFMA R9, R17, R10, RZ ;  /* 0x0000000a11097223 */ /* 0x000fe200000000ff */
[----:B------:R-:W-:-:S03]  /*3660*/  IADD3 R15, PT, PT, R14, R15, RZ ;  /* 0x0000000f0e0f7210 */ /* 0x000fc60007ffe0ff */
[----:B------:R-:W-:-:S04]  /*3670*/  FFMA R11, R12, R9, R17 ;  /* 0x000000090c0b7223 */ /* 0x000fc80000000011 */
[----:B------:R-:W-:-:S04]  /*3680*/  FFMA R11, R10, R11, R9 ;  /* 0x0000000b0a0b7223 */ /* 0x000fc80000000009 */
[----:B------:R-:W-:-:S04]  /*3690*/  FFMA R9, R12, R11, R17 ;  /* 0x0000000b0c097223 */ /* 0x000fc80000000011 */
[----:B------:R-:W-:-:S05]  /*36a0*/  FFMA R12, R10, R9, R11 ;  /* 0x000000090a0c7223 */ /* 0x000fca000000000b */
[----:B------:R-:W-:-:S04]  /*36b0*/  SHF.R.U32.HI R14, RZ, 0x17, R12 ;  /* 0x00000017ff0e7819 */ /* 0x000fc8000001160c */
[----:B------:R-:W-:-:S05]  /*36c0*/  LOP3.LUT R14, R14, 0xff, RZ, 0xc0, !PT ;  /* 0x000000ff0e0e7812 */ /* 0x000fca00078ec0ff */
[----:B------:R-:W-:-:S05]  /*36d0*/  IMAD.IADD R14, R14, 0x1, R15 ;  /* 0x000000010e0e7824 */ /* 0x000fca00078e020f */
[----:B------:R-:W-:-:S04]  /*36e0*/  IADD3 R17, PT, PT, R14, -0x1, RZ ;  /* 0xffffffff0e117810 */ /* 0x000fc80007ffe0ff */
[----:B------:R-:W-:-:S13]  /*36f0*/  ISETP.GE.U32.AND P0, PT, R17, 0xfe, PT ;  /* 0x000000fe1100780c */ /* 0x000fda0003f06070 */
[----:B------:R-:W-:Y:S05]  /*3700*/  @!P0 BRA `(.L_x_61) ;  /* 0x0000000000808947 */ /* 0x000fea0003800000 */
[----:B------:R-:W-:-:S13]  /*3710*/  ISETP.GT.AND P0, PT, R14, 0xfe, PT ;  /* 0x000000fe0e00780c */ /* 0x000fda0003f04270 */
[----:B------:R-:W-:Y:S05]  /*3720*/  @P0 BRA `(.L_x_62) ;  /* 0x00000000006c0947 */ /* 0x000fea0003800000 */
[----:B------:R-:W-:-:S13]  /*3730*/  ISETP.GE.AND P0, PT, R14, 0x1, PT ;  /* 0x000000010e00780c */ /* 0x000fda0003f06270 */
[----:B------:R-:W-:Y:S05]  /*3740*/  @P0 BRA `(.L_x_63) ;  /* 0x0000000000740947 */ /* 0x000fea0003800000 */
[----:B------:R-:W-:Y:S02]  /*3750*/  ISETP.GE.AND P0, PT, R14, -0x18, PT ;  /* 0xffffffe80e00780c */ /* 0x000fe40003f06270 */
[----:B------:R-:W-:-:S11]  /*3760*/  LOP3.LUT R12, R12, 0x80000000, RZ, 0xc0, !PT ;  /* 0x800000000c0c7812 */ /* 0x000fd600078ec0ff */
[----:B------:R-:W-:Y:S05]  /*3770*/  @!P0 BRA `(.L_x_63) ;  /* 0x0000000000688947 */ /* 0x000fea0003800000 */
[CCC-:B------:R-:W-:Y:S01]  /*3780*/  FFMA.RZ R15, R10.reuse, R9.reuse, R11.reuse ;  /* 0x000000090a0f7223 */ /* 0x1c0fe2000000c00b */
[CCC-:B------:R-:W-:Y:S01]  /*3790*/  FFMA.RP R17, R10.reuse, R9.reuse, R11.reuse ;  /* 0x000000090a117223 */ /* 0x1c0fe2000000800b */
[----:B------:R-:W-:Y:S01]  /*37a0*/  FFMA.RM R9, R10, R9, R11 ;  /* 0x000000090a097223 */ /* 0x000fe2000000400b */
[C---:B------:R-:W-:Y:S02]  /*37b0*/  IADD3 R10, PT, PT, R14.reuse, 0x20, RZ ;  /* 0x000000200e0a7810 */ /* 0x040fe40007ffe0ff */
[----:B------:R-:W-:Y:S02]  /*37c0*/  LOP3.LUT R11, R15, 0x7fffff, RZ, 0xc0, !PT ;  /* 0x007fffff0f0b7812 */ /* 0x000fe400078ec0ff */
[C---:B------:R-:W-:Y:S02]  /*37d0*/  ISETP.NE.AND P2, PT, R14.reuse, RZ, PT ;  /* 0x000000ff0e00720c */ /* 0x040fe40003f45270 */
[----:B------:R-:W-:Y:S02]  /*37e0*/  LOP3.LUT R11, R11, 0x800000, RZ, 0xfc, !PT ;  /* 0x008000000b0b7812 */ /* 0x000fe400078efcff */
[----:B------:R-:W-:-:S02]  /*37f0*/  ISETP.NE.AND P1, PT, R14, RZ, PT ;  /* 0x000000ff0e00720c */ /* 0x000fc40003f25270 */
[----:B------:R-:W-:Y:S02]  /*3800*/  IADD3 R14, PT, PT, -R14, RZ, RZ ;  /* 0x000000ff0e0e7210 */ /* 0x000fe40007ffe1ff */
[----:B------:R-:W-:Y:S02]  /*3810*/  SHF.L.U32 R10, R11, R10, RZ ;  /* 0x0000000a0b0a7219 */ /* 0x000fe400000006ff */
[----:B------:R-:W-:Y:S02]  /*3820*/  FSETP.NEU.FTZ.AND P0, PT, R17, R9, PT ;  /* 0x000000091100720b */ /* 0x000fe40003f1d000 */
[----:B------:R-:W-:Y:S02]  /*3830*/  SEL R14, R14, RZ, P2 ;  /* 0x000000ff0e0e7207 */ /* 0x000fe40001000000 */
[----:B------:R-:W-:Y:S02]  /*3840*/  ISETP.NE.AND P1, PT, R10, RZ, P1 ;  /* 0x000000ff0a00720c */ /* 0x000fe40000f25270 */
[----:B------:R-:W-:-:S02]  /*3850*/  SHF.R.U32.HI R11, RZ, R14, R11 ;  /* 0x0000000eff0b7219 */ /* 0x000fc4000001160b */
[----:B------:R-:W-:Y:S02]  /*3860*/  PLOP3.LUT P0, PT, P0, P1, PT, 0xf8, 0x8f ;  /* 0x00000000008f781c */ /* 0x000fe40000703f70 */
[----:B------:R-:W-:Y:S02]  /*3870*/  SHF.R.U32.HI R10, RZ, 0x1, R11 ;  /* 0x00000001ff0a7819 */ /* 0x000fe4000001160b */
[----:B------:R-:W-:-:S04]  /*3880*/  SEL R9, RZ, 0x1, !P0 ;  /* 0x00000001ff097807 */ /* 0x000fc80004000000 */
[----:B------:R-:W-:-:S04]  /*3890*/  LOP3.LUT R9, R9, 0x1, R10, 0xf8, !PT ;  /* 0x0000000109097812 */ /* 0x000fc800078ef80a */
[----:B------:R-:W-:-:S04]  /*38a0*/  LOP3.LUT R9, R9, R11, RZ, 0xc0, !PT ;  /* 0x0000000b09097212 */ /* 0x000fc800078ec0ff */
[----:B------:R-:W-:-:S04]  /*38b0*/  IADD3 R9, PT, PT, R10, R9, RZ ;  /* 0x000000090a097210 */ /* 0x000fc80007ffe0ff */
[----:B------:R-:W-:Y:S01]  /*38c0*/  LOP3.LUT R12, R9, R12, RZ, 0xfc, !PT ;  /* 0x0000000c090c7212 */ /* 0x000fe200078efcff */
[----:B------:R-:W-:Y:S06]  /*38d0*/  BRA `(.L_x_63) ;  /* 0x0000000000107947 */ /* 0x000fec0003800000 */
.L_x_62:
[----:B------:R-:W-:-:S04]  /*38e0*/  LOP3.LUT R12, R12, 0x80000000, RZ, 0xc0, !PT ;  /* 0x800000000c0c7812 */ /* 0x000fc800078ec0ff */
[----:B------:R-:W-:Y:S01]  /*38f0*/  LOP3.LUT R12, R12, 0x7f800000, RZ, 0xfc, !PT ;  /* 0x7f8000000c0c7812 */ /* 0x000fe200078efcff */
[----:B------:R-:W-:Y:S06]  /*3900*/  BRA `(.L_x_63) ;  /* 0x0000000000047947 */ /* 0x000fec0003800000 */
.L_x_61:
[----:B------:R-:W-:-:S07]  /*3910*/  LEA R12, R15, R12, 0x17 ;  /* 0x0000000c0f0c7211 */ /* 0x000fce00078eb8ff */
.L_x_63:
[----:B------:R-:W-:Y:S05]  /*3920*/  BSYNC.RECONVERGENT B1 ;  /* 0x0000000000017941 */ /* 0x000fea0003800200 */
.L_x_60:
[----:B------:R-:W-:Y:S01]  /*3930*/  MOV R14, R12 ;  /* 0x0000000c000e7202 */ /* 0x000fe20000000f00 */
[----:B------:R-:W-:Y:S06]  /*3940*/  BRA `(.L_x_64) ;  /* 0x0000000000207947 */ /* 0x000fec0003800000 */
.L_x_59:
[----:B------:R-:W-:-:S04]  /*3950*/  LOP3.LUT R14, R17, 0x80000000, R14, 0x48, !PT ;  /* 0x80000000110e7812 */ /* 0x000fc800078e480e */
[----:B------:R-:W-:Y:S01]  /*3960*/  LOP3.LUT R14, R14, 0x7f800000, RZ, 0xfc, !PT ;  /* 0x7f8000000e0e7812 */ /* 0x000fe200078efcff */
[----:B------:R-:W-:Y:S06]  /*3970*/  BRA `(.L_x_64) ;  /* 0x0000000000147947 */ /* 0x000fec0003800000 */
.L_x_58:
[----:B------:R-:W-:Y:S01]  /*3980*/  LOP3.LUT R14, R17, 0x80000000, R14, 0x48, !PT ;  /* 0x80000000110e7812 */ /* 0x000fe200078e480e */
[----:B------:R-:W-:Y:S06]  /*3990*/  BRA `(.L_x_64) ;  /* 0x00000000000c7947 */ /* 0x000fec0003800000 */
.L_x_57:
[----:B------:R-:W0:Y:S01]  /*39a0*/  MUFU.RSQ R14, -QNAN ;  /* 0xffc00000000e7908 */ /* 0x000e220000001400 */
[----:B------:R-:W-:Y:S05]  /*39b0*/  BRA `(.L_x_64) ;  /* 0x0000000000047947 */ /* 0x000fea0003800000 */
.L_x_56:
[----:B------:R-:W-:-:S07]  /*39c0*/  FADD.FTZ R14, R14, R16 ;  /* 0x000000100e0e7221 */ /* 0x000fce0000010000 */
.L_x_64:
[----:B------:R-:W-:Y:S05]  /*39d0*/  BSYNC.RECONVERGENT B0 ;  /* 0x0000000000007941 */ /* 0x000fea0003800200 */
.L_x_54:
[----:B------:R-:W-:Y:S01]  /*39e0*/  HFMA2 R11, -RZ, RZ, 0, 0 ;  /* 0x00000000ff0b7431 */ /* 0x000fe200000001ff */
[----:B------:R-:W-:Y:S02]  /*39f0*/  MOV R10, R13 ;  /* 0x0000000d000a7202 */ /* 0x000fe40000000f00 */
[----:B0-----:R-:W-:Y:S02]  /*3a00*/  MOV R9, R14 ;  /* 0x0000000e00097202 */ /* 0x001fe40000000f00 */
[----:B------:R-:W-:Y:S05]  /*3a10*/  RET.REL.NODEC R10 `(_Z14softmax_kernelIfLi4ELi4EEvPT_S1_mPiS1_S1_S2_) ;  /* 0xffffffc40a787950 */ /* 0x000fea0003c3ffff */
.L_x_65:
[----:B------:R-:W-:-:S00]  /*3a20*/  BRA `(.L_x_65) ;  /* 0xfffffffc00fc7947 */ /* 0x000fc0000383ffff */
[----:B------:R-:W-:-:S00]  /*3a30*/  NOP ;  /* 0x0000000000007918 */ /* 0x000fc00000000000 */
        /* <DEDUP_REMOVED lines=12> */
.L_x_66:


//--------------------- .nv.shared._Z14softmax_kernelIfLi4ELi4EEvPT_S1_mPiS1_S1_S2_ --------------------------
	.section	.nv.shared._Z14softmax_kernelIfLi4ELi4EEvPT_S1_mPiS1_S1_S2_,"aw",@nobits
	.sectionflags	@""
	.align	4
.nv.shared._Z14softmax_kernelIfLi4ELi4EEvPT_S1_mPiS1_S1_S2_:
	.zero		1152


//--------------------- .nv.shared.reserved.0     --------------------------
	.section	.nv.shared.reserved.0,"aw",@nobits
	.weak		__nv_reservedSMEM_offset_0_alias
	.size		__nv_reservedSMEM_offset_0_alias, 0, 64
	.other		__nv_reservedSMEM_offset_0_alias,@"STO_CUDA_RESERVED_SHARED STV_DEFAULT"
__nv_reservedSMEM_offset_0_alias:
	.zero		0
	.zero		64


//--------------------- .nv.constant0._Z14softmax_kernelIfLi4ELi4EEvPT_S1_mPiS1_S1_S2_ --------------------------
	.section	.nv.constant0._Z14softmax_kernelIfLi4ELi4EEvPT_S1_mPiS1_S1_S2_,"a",@progbits
	.sectionflags	@""
	.align	4
.nv.constant0._Z14softmax_kernelIfLi4ELi4EEvPT_S1_mPiS1_S1_S2_:
	.zero		952


//--------------------- SYMBOLS --------------------------

	.type		.nv.reservedSmem.offset0,@object
	.size		.nv.reservedSmem.offset0,0x4
	.type		.nv.reservedSmem.cap,@object
	.size		.nv.reservedSmem.cap,0x4
